// auto-generated by cutlass_sweep.gemm — config: {"arch": "sm_90", "cluster_m": 2, "cluster_n": 1, "dtype": "fp32", "dtype_b": "fp32", "layout": "nt", "stages": 0, "tile_k": 128, "tile_m": 128, "tile_n": 64}
#include "cutlass/cutlass.h"
#include "cutlass/gemm/collective/collective_builder.hpp"
#include "cutlass/gemm/device/gemm_universal_adapter.h"
#include "cutlass/gemm/kernel/gemm_universal.hpp"
#include "cutlass/epilogue/collective/collective_builder.hpp"

using ElemA = float;
using ElemB = float;
using ElemCD = float;
using Acc  = float;
using TileShape    = cute::Shape<cute::_128, cute::_64, cute::_128>;
using ClusterShape = cute::Shape<cute::_2, cute::_1, cute::_1>;

using CollectiveEpilogue = typename cutlass::epilogue::collective::CollectiveBuilder<
    cutlass::arch::Sm90, cutlass::arch::OpClassTensorOp,
    TileShape, ClusterShape,
    cutlass::epilogue::collective::EpilogueTileAuto,
    Acc, Acc,
    ElemCD, cutlass::layout::RowMajor, 128 / cutlass::sizeof_bits<ElemCD>::value,
    ElemCD, cutlass::layout::RowMajor, 128 / cutlass::sizeof_bits<ElemCD>::value,
    cutlass::epilogue::collective::EpilogueScheduleAuto
  >::CollectiveOp;

using CollectiveMainloop = typename cutlass::gemm::collective::CollectiveBuilder<
    cutlass::arch::Sm90, cutlass::arch::OpClassTensorOp,
    ElemA, cutlass::layout::RowMajor, 128 / cutlass::sizeof_bits<ElemA>::value,
    ElemB, cutlass::layout::ColumnMajor, 128 / cutlass::sizeof_bits<ElemB>::value,
    Acc,
    TileShape, ClusterShape,
    cutlass::gemm::collective::StageCountAutoCarveout<static_cast<int>(sizeof(typename CollectiveEpilogue::SharedStorage))>,
    cutlass::gemm::collective::KernelScheduleAuto
  >::CollectiveOp;

using GemmKernel = cutlass::gemm::kernel::GemmUniversal<
    cute::Shape<int,int,int,int>,
    CollectiveMainloop,
    CollectiveEpilogue
>;
using Gemm = cutlass::gemm::device::GemmUniversalAdapter<GemmKernel>;

// Force the device kernel symbol into the cubin without needing a host main.
auto* _anchor = &cutlass::device_kernel<GemmKernel>;


// ===== COMPILED SASS (sm_90a) =====

	.target	sm_90a

	.elftype	@"ET_EXEC"


//--------------------- .note.nv.tkinfo           --------------------------
	.section	.note.nv.tkinfo,"",@"SHT_NOTE"
	.sectionflags	@"SHF_NOTE_NV_TKINFO"
	.tkinfo
        /*0018*/ 	.word	0x00000002
        /*0030*/ 	.string	""
        /*0030*/ 	.string	"ptxas"
        /*0030*/ 	.string	"Cuda compilation tools, release 13.0, V13.0.88"
        /*0030*/ 	.string	"Build cuda_13.0.r13.0/compiler.36424714_0"
        /*0030*/ 	.string	"-arch sm_90a -m 64 "



//--------------------- .note.nv.cuinfo           --------------------------
	.section	.note.nv.cuinfo,"",@"SHT_NOTE"
	.sectionflags	@"SHF_NOTE_NV_CUINFO"
        /*0018*/ 	.short	0x0002
        /*001a*/ 	.short	0x005a
        /*001c*/ 	.short	0x0082
	.zero		2


//--------------------- .nv.info                  --------------------------
	.section	.nv.info,"",@"SHT_CUDA_INFO"
	.align	4


	//----- nvinfo : EIATTR_REGCOUNT
	.align		4
        /*0000*/ 	.byte	0x04, 0x2f
        /*0002*/ 	.short	(.L_15 - .L_14)
	.align		4
.L_14:
        /*0004*/ 	.word	index@(_ZN7cutlass13device_kernelINS_4gemm6kernel13GemmUniversalIN4cute5tupleIJiiiiEEENS1_10collective13CollectiveMmaINS1_34MainloopSm90TmaGmmaWarpSpecializedILi2ENS5_IJNS4_1CILi2EEENSA_ILi1EEESC_EEENS1_35KernelTmaWarpSpecializedCooperativeEEENS5_IJNSA_ILi128EEENSA_ILi64EEESG_EEEfNS5_IJlSC_lEEEfSJ_NS4_8TiledMMAINS4_8MMA_AtomIJNS4_4SM904GMMA29MMA_64x64x8_F32TF32TF32_SS_TNILNSN_7ScaleInE1ELSP_1EEEEEENS4_6LayoutISD_NS5_IJSC_NSA_ILi0EEEST_EEEEENS5_IJNS4_10UnderscoreESW_SW_EEEEENS4_13SM90_TMA_LOADENS4_14ComposedLayoutINS4_7SwizzleILi3ELi4ELi3EEENS4_18smem_ptr_flag_bitsILi32EEENSS_INS5_IJNSA_ILi8EEENSA_ILi32EEEEEENS5_IJS16_SC_EEEEEEEvNS4_8identityENS4_23SM90_TMA_LOAD_MULTICASTES1A_vS1B_EENS_8epilogue10collective6detail29Sm90TmaWarpSpecializedAdapterINS1F_15DefaultEpilogueIfSJ_SJ_NS1E_6thread17LinearCombinationIfLi1EffLNS1J_9ScaleType4KindE0ELNS_15FloatRoundStyleE2EfEENS1_15EpilogueDefaultEEEEEvvEEEEvNT_6ParamsE)
        /*0008*/ 	.word	0x000000a8


	//----- nvinfo : EIATTR_FRAME_SIZE
	.align		4
.L_15:
        /*000c*/ 	.byte	0x04, 0x11
        /*000e*/ 	.short	(.L_17 - .L_16)
	.align		4
.L_16:
        /*0010*/ 	.word	index@(_ZN7cutlass13device_kernelINS_4gemm6kernel13GemmUniversalIN4cute5tupleIJiiiiEEENS1_10collective13CollectiveMmaINS1_34MainloopSm90TmaGmmaWarpSpecializedILi2ENS5_IJNS4_1CILi2EEENSA_ILi1EEESC_EEENS1_35KernelTmaWarpSpecializedCooperativeEEENS5_IJNSA_ILi128EEENSA_ILi64EEESG_EEEfNS5_IJlSC_lEEEfSJ_NS4_8TiledMMAINS4_8MMA_AtomIJNS4_4SM904GMMA29MMA_64x64x8_F32TF32TF32_SS_TNILNSN_7ScaleInE1ELSP_1EEEEEENS4_6LayoutISD_NS5_IJSC_NSA_ILi0EEEST_EEEEENS5_IJNS4_10UnderscoreESW_SW_EEEEENS4_13SM90_TMA_LOADENS4_14ComposedLayoutINS4_7SwizzleILi3ELi4ELi3EEENS4_18smem_ptr_flag_bitsILi32EEENSS_INS5_IJNSA_ILi8EEENSA_ILi32EEEEEENS5_IJS16_SC_EEEEEEEvNS4_8identityENS4_23SM90_TMA_LOAD_MULTICASTES1A_vS1B_EENS_8epilogue10collective6detail29Sm90TmaWarpSpecializedAdapterINS1F_15DefaultEpilogueIfSJ_SJ_NS1E_6thread17LinearCombinationIfLi1EffLNS1J_9ScaleType4KindE0ELNS_15FloatRoundStyleE2EfEENS1_15EpilogueDefaultEEEEEvvEEEEvNT_6ParamsE)
        /*0014*/ 	.word	0x00000000


	//----- nvinfo : EIATTR_MIN_STACK_SIZE
	.align		4
.L_17:
        /*0018*/ 	.byte	0x04, 0x12
        /*001a*/ 	.short	(.L_19 - .L_18)
	.align		4
.L_18:
        /*001c*/ 	.word	index@(_ZN7cutlass13device_kernelINS_4gemm6kernel13GemmUniversalIN4cute5tupleIJiiiiEEENS1_10collective13CollectiveMmaINS1_34MainloopSm90TmaGmmaWarpSpecializedILi2ENS5_IJNS4_1CILi2EEENSA_ILi1EEESC_EEENS1_35KernelTmaWarpSpecializedCooperativeEEENS5_IJNSA_ILi128EEENSA_ILi64EEESG_EEEfNS5_IJlSC_lEEEfSJ_NS4_8TiledMMAINS4_8MMA_AtomIJNS4_4SM904GMMA29MMA_64x64x8_F32TF32TF32_SS_TNILNSN_7ScaleInE1ELSP_1EEEEEENS4_6LayoutISD_NS5_IJSC_NSA_ILi0EEEST_EEEEENS5_IJNS4_10UnderscoreESW_SW_EEEEENS4_13SM90_TMA_LOADENS4_14ComposedLayoutINS4_7SwizzleILi3ELi4ELi3EEENS4_18smem_ptr_flag_bitsILi32EEENSS_INS5_IJNSA_ILi8EEENSA_ILi32EEEEEENS5_IJS16_SC_EEEEEEEvNS4_8identityENS4_23SM90_TMA_LOAD_MULTICASTES1A_vS1B_EENS_8epilogue10collective6detail29Sm90TmaWarpSpecializedAdapterINS1F_15DefaultEpilogueIfSJ_SJ_NS1E_6thread17LinearCombinationIfLi1EffLNS1J_9ScaleType4KindE0ELNS_15FloatRoundStyleE2EfEENS1_15EpilogueDefaultEEEEEvvEEEEvNT_6ParamsE)
        /*0020*/ 	.word	0x00000000
.L_19:


//--------------------- .nv.compat                --------------------------
	.section	.nv.compat,"",@"SHT_CUDA_COMPAT_INFO"
	.align	4
        /*0000*/ 	.byte	0x02, 0x09, 0x01, 0x00, 0x02, 0x02, 0x04, 0x00, 0x02, 0x05, 0x05, 0x00, 0x03, 0x07, 0x01, 0x01
        /*0010*/ 	.byte	0x02, 0x03, 0x01, 0x00, 0x02, 0x06, 0x01, 0x00, 0x04, 0x0b, 0x08, 0x00, 0x00, 0x00, 0x00, 0x00
        /*0020*/ 	.byte	0x00, 0x00, 0x00, 0x00


//--------------------- .nv.info._ZN7cutlass13device_kernelINS_4gemm6kernel13GemmUniversalIN4cute5tupleIJiiiiEEENS1_10collective13CollectiveMmaINS1_34MainloopSm90TmaGmmaWarpSpecializedILi2ENS5_IJNS4_1CILi2EEENSA_ILi1EEESC_EEENS1_35KernelTmaWarpSpecializedCooperativeEEENS5_IJNSA_ILi128EEENSA_ILi64EEESG_EEEfNS5_IJlSC_lEEEfSJ_NS4_8TiledMMAINS4_8MMA_AtomIJNS4_4SM904GMMA29MMA_64x64x8_F32TF32TF32_SS_TNILNSN_7ScaleInE1ELSP_1EEEEEENS4_6LayoutISD_NS5_IJSC_NSA_ILi0EEEST_EEEEENS5_IJNS4_10UnderscoreESW_SW_EEEEENS4_13SM90_TMA_LOADENS4_14ComposedLayoutINS4_7SwizzleILi3ELi4ELi3EEENS4_18smem_ptr_flag_bitsILi32EEENSS_INS5_IJNSA_ILi8EEENSA_ILi32EEEEEENS5_IJS16_SC_EEEEEEEvNS4_8identityENS4_23SM90_TMA_LOAD_MULTICASTES1A_vS1B_EENS_8epilogue10collective6detail29Sm90TmaWarpSpecializedAdapterINS1F_15DefaultEpilogueIfSJ_SJ_NS1E_6thread17LinearCombinationIfLi1EffLNS1J_9ScaleType4KindE0ELNS_15FloatRoundStyleE2EfEENS1_15EpilogueDefaultEEEEEvvEEEEvNT_6ParamsE --------------------------
	.section	.nv.info._ZN7cutlass13device_kernelINS_4gemm6kernel13GemmUniversalIN4cute5tupleIJiiiiEEENS1_10collective13CollectiveMmaINS1_34MainloopSm90TmaGmmaWarpSpecializedILi2ENS5_IJNS4_1CILi2EEENSA_ILi1EEESC_EEENS1_35KernelTmaWarpSpecializedCooperativeEEENS5_IJNSA_ILi128EEENSA_ILi64EEESG_EEEfNS5_IJlSC_lEEEfSJ_NS4_8TiledMMAINS4_8MMA_AtomIJNS4_4SM904GMMA29MMA_64x64x8_F32TF32TF32_SS_TNILNSN_7ScaleInE1ELSP_1EEEEEENS4_6LayoutISD_NS5_IJSC_NSA_ILi0EEEST_EEEEENS5_IJNS4_10UnderscoreESW_SW_EEEEENS4_13SM90_TMA_LOADENS4_14ComposedLayoutINS4_7SwizzleILi3ELi4ELi3EEENS4_18smem_ptr_flag_bitsILi32EEENSS_INS5_IJNSA_ILi8EEENSA_ILi32EEEEEENS5_IJS16_SC_EEEEEEEvNS4_8identityENS4_23SM90_TMA_LOAD_MULTICASTES1A_vS1B_EENS_8epilogue10collective6detail29Sm90TmaWarpSpecializedAdapterINS1F_15DefaultEpilogueIfSJ_SJ_NS1E_6thread17LinearCombinationIfLi1EffLNS1J_9ScaleType4KindE0ELNS_15FloatRoundStyleE2EfEENS1_15EpilogueDefaultEEEEEvvEEEEvNT_6ParamsE,"",@"SHT_CUDA_INFO"
	.sectionflags	@""
	.align	4


	//----- nvinfo : EIATTR_CUDA_API_VERSION
	.align		4
        /*0000*/ 	.byte	0x04, 0x37
        /*0002*/ 	.short	(.L_21 - .L_20)
.L_20:
        /*0004*/ 	.word	0x00000082


	//----- nvinfo : EIATTR_KPARAM_INFO
	.align		4
.L_21:
        /*0008*/ 	.byte	0x04, 0x17
        /*000a*/ 	.short	(.L_23 - .L_22)
.L_22:
        /*000c*/ 	.word	0x00000000
        /*0010*/ 	.short	0x0000
        /*0012*/ 	.short	0x0070
        /*0014*/ 	.byte	0x00, 0xf0, 0x01, 0x10


	//----- nvinfo : EIATTR_SPARSE_MMA_MASK
	.align		4
.L_23:
        /*0018*/ 	.byte	0x03, 0x50
        /*001a*/ 	.short	0x0000


	//----- nvinfo : EIATTR_MAXREG_COUNT
	.align		4
        /*001c*/ 	.byte	0x03, 0x1b
        /*001e*/ 	.short	0x00a8


	//----- nvinfo : EIATTR_NUM_BARRIERS
	.align		4
        /*0020*/ 	.byte	0x02, 0x4c
        /*0022*/ 	.byte	0x01
	.zero		1


	//----- nvinfo : EIATTR_EXTERNS
	.align		4
        /*0024*/ 	.byte	0x04, 0x0f
        /*0026*/ 	.short	(.L_25 - .L_24)


	//   ....[0]....
	.align		4
.L_24:
        /*0028*/ 	.word	index@(__assertfail)


	//----- nvinfo : EIATTR_MERCURY_ISA_VERSION
	.align		4
.L_25:
        /*002c*/ 	.byte	0x03, 0x5f
        /*002e*/ 	.short	0x0101


	//----- nvinfo : EIATTR_INT_WARP_WIDE_INSTR_OFFSETS
	.align		4
        /*0030*/ 	.byte	0x04, 0x31
        /*0032*/ 	.short	(.L_27 - .L_26)


	//   ....[0]....
.L_26:
        /*0034*/ 	.word	0x00000450


	//   ....[1]....
        /*0038*/ 	.word	0x00000480


	//   ....[2]....
        /*003c*/ 	.word	0x00000640


	//   ....[3]....
        /*0040*/ 	.word	0x00002930


	//----- nvinfo : EIATTR_COOP_GROUP_MASK_REGIDS
	.align		4
.L_27:
        /*0044*/ 	.byte	0x04, 0x29
        /*0046*/ 	.short	(.L_29 - .L_28)


	//   ....[0]....
.L_28:
        /*0048*/ 	.word	0xffffffff


	//   ....[1]....
        /*004c*/ 	.word	0xffffffff


	//   ....[2]....
        /*0050*/ 	.word	0xffffffff


	//   ....[3]....
        /*0054*/ 	.word	0xffffffff


	//   ....[4]....
        /*0058*/ 	.word	0xffffffff


	//   ....[5]....
        /*005c*/ 	.word	0xffffffff


	//----- nvinfo : EIATTR_COOP_GROUP_INSTR_OFFSETS
	.align		4
.L_29:
        /*0060*/ 	.byte	0x04, 0x28
        /*0062*/ 	.short	(.L_31 - .L_30)


	//   ....[0]....
.L_30:
        /*0064*/ 	.word	0x00000060


	//   ....[1]....
        /*0068*/ 	.word	0x00000070


	//   ....[2]....
        /*006c*/ 	.word	0x00000130


	//   ....[3]....
        /*0070*/ 	.word	0x00000290


	//   ....[4]....
        /*0074*/ 	.word	0x000007c0


	//   ....[5]....
        /*0078*/ 	.word	0x00001440


	//----- nvinfo : EIATTR_REG_RECONFIG
	.align		4
.L_31:
        /*007c*/ 	.byte	0x01, 0x54
	.zero		2


	//----- nvinfo : EIATTR_SYSCALL_OFFSETS
	.align		4
        /*0080*/ 	.byte	0x04, 0x46
        /*0082*/ 	.short	(.L_33 - .L_32)


	//   ....[0]....
.L_32:
        /*0084*/ 	.word	0x00001630


	//----- nvinfo : EIATTR_MBARRIER_INSTR_OFFSETS
	.align		4
.L_33:
        /*0088*/ 	.byte	0x04, 0x39
        /*008a*/ 	.short	(.L_35 - .L_34)


	//   ....[0]....
.L_34:
        /*008c*/ 	.word	0x00000230
        /*0090*/ 	.word	0x000000ff
        /*0094*/ 	.word	0x00000000
        /*0098*/ 	.short	0x0100
        /*009a*/ 	.byte	0x08
	.zero		1


	//   ....[1]....
        /*009c*/ 	.word	0x00000240
        /*00a0*/ 	.word	0x000000ff
        /*00a4*/ 	.word	0x00000010
        /*00a8*/ 	.short	0x0100
        /*00aa*/ 	.byte	0x08
	.zero		1


	//   ....[2]....
        /*00ac*/ 	.word	0x00000250
        /*00b0*/ 	.word	0x000000ff
        /*00b4*/ 	.word	0x00000008
        /*00b8*/ 	.short	0x0100
        /*00ba*/ 	.byte	0x08
	.zero		1


	//   ....[3]....
        /*00bc*/ 	.word	0x00000260
        /*00c0*/ 	.word	0x000000ff
        /*00c4*/ 	.word	0x00000018
        /*00c8*/ 	.short	0x0100
        /*00ca*/ 	.byte	0x08
	.zero		1


	//   ....[4]....
        /*00cc*/ 	.word	0x000006e0
        /*00d0*/ 	.word	0x000000ff
        /*00d4*/ 	.word	0x00000030
        /*00d8*/ 	.short	0x0100
        /*00da*/ 	.byte	0x06
	.zero		1


	//   ....[5]....
        /*00dc*/ 	.word	0x00000760
        /*00e0*/ 	.word	0x000000ff
        /*00e4*/ 	.word	0x00000038
        /*00e8*/ 	.short	0x0100
        /*00ea*/ 	.byte	0x06
	.zero		1


	//   ....[6]....
        /*00ec*/ 	.word	0x000016f0
        /*00f0*/ 	.word	0x00000003
        /*00f4*/ 	.word	0x00000000
        /*00f8*/ 	.short	0x010a
        /*00fa*/ 	.byte	0x3f
	.zero		1


	//   ....[7]....
        /*00fc*/ 	.word	0x00001750
        /*0100*/ 	.word	0x00000003
        /*0104*/ 	.word	0x00000000
        /*0108*/ 	.short	0x010a
        /*010a*/ 	.byte	0x3f
	.zero		1


	//   ....[8]....
        /*010c*/ 	.word	0x00002000
        /*0110*/ 	.word	0x00000005
        /*0114*/ 	.word	0x00000000
        /*0118*/ 	.short	0x010a
        /*011a*/ 	.byte	0x3f
	.zero		1


	//   ....[9]....
        /*011c*/ 	.word	0x00002040
        /*0120*/ 	.word	0x00000005
        /*0124*/ 	.word	0x00000000
        /*0128*/ 	.short	0x010a
        /*012a*/ 	.byte	0x3f
	.zero		1


	//   ....[10]....
        /*012c*/ 	.word	0x000027e0
        /*0130*/ 	.word	0x00000004
        /*0134*/ 	.word	0x00000000
        /*0138*/ 	.short	0x0101
        /*013a*/ 	.byte	0x3f
	.zero		1


	//   ....[11]....
        /*013c*/ 	.word	0x000029a0
        /*0140*/ 	.word	0x00000000
        /*0144*/ 	.word	0x00000000
        /*0148*/ 	.short	0x0101
        /*014a*/ 	.byte	0x3f
	.zero		1


	//   ....[12]....
        /*014c*/ 	.word	0x00005600
        /*0150*/ 	.word	0x00000017
        /*0154*/ 	.word	0x00000010
        /*0158*/ 	.short	0x010a
        /*015a*/ 	.byte	0x3f
	.zero		1


	//   ....[13]....
        /*015c*/ 	.word	0x00005be0
        /*0160*/ 	.word	0x00000005
        /*0164*/ 	.word	0x00000038
        /*0168*/ 	.short	0x0101
        /*016a*/ 	.byte	0x3f
	.zero		1


	//   ....[14]....
        /*016c*/ 	.word	0x00006300
        /*0170*/ 	.word	0x00000007
        /*0174*/ 	.word	0x00000000
        /*0178*/ 	.short	0x010a
        /*017a*/ 	.byte	0x3f
	.zero		1


	//   ....[15]....
        /*017c*/ 	.word	0x00006380
        /*0180*/ 	.word	0x00000005
        /*0184*/ 	.word	0x00000000
        /*0188*/ 	.short	0x010a
        /*018a*/ 	.byte	0x3f
	.zero		1


	//   ....[16]....
        /*018c*/ 	.word	0x000063e0
        /*0190*/ 	.word	0x00000003
        /*0194*/ 	.word	0x00000000
        /*0198*/ 	.short	0x010a
        /*019a*/ 	.byte	0x3f
	.zero		1


	//   ....[17]....
        /*019c*/ 	.word	0x00006430
        /*01a0*/ 	.word	0x00000005
        /*01a4*/ 	.word	0x00000000
        /*01a8*/ 	.short	0x010a
        /*01aa*/ 	.byte	0x3f
	.zero		1


	//   ....[18]....
        /*01ac*/ 	.word	0x00006500
        /*01b0*/ 	.word	0x00000017
        /*01b4*/ 	.word	0x00000010
        /*01b8*/ 	.short	0x010a
        /*01ba*/ 	.byte	0x3f
	.zero		1


	//   ....[19]....
        /*01bc*/ 	.word	0x000065d0
        /*01c0*/ 	.word	0x00000007
        /*01c4*/ 	.word	0x00000000
        /*01c8*/ 	.short	0x010a
        /*01ca*/ 	.byte	0x3f
	.zero		1


	//----- nvinfo : EIATTR_NUM_MBARRIERS
	.align		4
.L_35:
        /*01cc*/ 	.byte	0x03, 0x38
        /*01ce*/ 	.short	0x0006


	//----- nvinfo : EIATTR_EXIT_INSTR_OFFSETS
	.align		4
        /*01d0*/ 	.byte	0x04, 0x1c
        /*01d2*/ 	.short	(.L_37 - .L_36)


	//   ....[0]....
.L_36:
        /*01d4*/ 	.word	0x00000990


	//   ....[1]....
        /*01d8*/ 	.word	0x000011a0


	//   ....[2]....
        /*01dc*/ 	.word	0x00004d80


	//   ....[3]....
        /*01e0*/ 	.word	0x000052e0


	//   ....[4]....
        /*01e4*/ 	.word	0x000063d0


	//----- nvinfo : EIATTR_MAX_THREADS
	.align		4
.L_37:
        /*01e8*/ 	.byte	0x04, 0x05
        /*01ea*/ 	.short	(.L_39 - .L_38)
.L_38:
        /*01ec*/ 	.word	0x00000180
        /*01f0*/ 	.word	0x00000001
        /*01f4*/ 	.word	0x00000001


	//----- nvinfo : EIATTR_CRS_STACK_SIZE
	.align		4
.L_39:
        /*01f8*/ 	.byte	0x04, 0x1e
        /*01fa*/ 	.short	(.L_41 - .L_40)
.L_40:
        /*01fc*/ 	.word	0x00000000


	//----- nvinfo : EIATTR_CBANK_PARAM_SIZE
	.align		4
.L_41:
        /*0200*/ 	.byte	0x03, 0x19
        /*0202*/ 	.short	0x0470


	//----- nvinfo : EIATTR_PARAM_CBANK
	.align		4
        /*0204*/ 	.byte	0x04, 0x0a
        /*0206*/ 	.short	(.L_43 - .L_42)
	.align		4
.L_42:
        /*0208*/ 	.word	index@(.nv.constant0._ZN7cutlass13device_kernelINS_4gemm6kernel13GemmUniversalIN4cute5tupleIJiiiiEEENS1_10collective13CollectiveMmaINS1_34MainloopSm90TmaGmmaWarpSpecializedILi2ENS5_IJNS4_1CILi2EEENSA_ILi1EEESC_EEENS1_35KernelTmaWarpSpecializedCooperativeEEENS5_IJNSA_ILi128EEENSA_ILi64EEESG_EEEfNS5_IJlSC_lEEEfSJ_NS4_8TiledMMAINS4_8MMA_AtomIJNS4_4SM904GMMA29MMA_64x64x8_F32TF32TF32_SS_TNILNSN_7ScaleInE1ELSP_1EEEEEENS4_6LayoutISD_NS5_IJSC_NSA_ILi0EEEST_EEEEENS5_IJNS4_10UnderscoreESW_SW_EEEEENS4_13SM90_TMA_LOADENS4_14ComposedLayoutINS4_7SwizzleILi3ELi4ELi3EEENS4_18smem_ptr_flag_bitsILi32EEENSS_INS5_IJNSA_ILi8EEENSA_ILi32EEEEEENS5_IJS16_SC_EEEEEEEvNS4_8identityENS4_23SM90_TMA_LOAD_MULTICASTES1A_vS1B_EENS_8epilogue10collective6detail29Sm90TmaWarpSpecializedAdapterINS1F_15DefaultEpilogueIfSJ_SJ_NS1E_6thread17LinearCombinationIfLi1EffLNS1J_9ScaleType4KindE0ELNS_15FloatRoundStyleE2EfEENS1_15EpilogueDefaultEEEEEvvEEEEvNT_6ParamsE)
        /*020c*/ 	.short	0x0210
        /*020e*/ 	.short	0x0470


	//----- nvinfo : EIATTR_SW_WAR
	.align		4
.L_43:
        /*0210*/ 	.byte	0x04, 0x36
        /*0212*/ 	.short	(.L_45 - .L_44)
.L_44:
        /*0214*/ 	.word	0x00000008
.L_45:


//--------------------- .nv.callgraph             --------------------------
	.section	.nv.callgraph,"",@"SHT_CUDA_CALLGRAPH"
	.align	4
	.sectionentsize	8
	.align		4
        /*0000*/ 	.word	0x00000000
	.align		4
        /*0004*/ 	.word	0xffffffff
	.align		4
        /*0008*/ 	.word	index@(_ZN7cutlass13device_kernelINS_4gemm6kernel13GemmUniversalIN4cute5tupleIJiiiiEEENS1_10collective13CollectiveMmaINS1_34MainloopSm90TmaGmmaWarpSpecializedILi2ENS5_IJNS4_1CILi2EEENSA_ILi1EEESC_EEENS1_35KernelTmaWarpSpecializedCooperativeEEENS5_IJNSA_ILi128EEENSA_ILi64EEESG_EEEfNS5_IJlSC_lEEEfSJ_NS4_8TiledMMAINS4_8MMA_AtomIJNS4_4SM904GMMA29MMA_64x64x8_F32TF32TF32_SS_TNILNSN_7ScaleInE1ELSP_1EEEEEENS4_6LayoutISD_NS5_IJSC_NSA_ILi0EEEST_EEEEENS5_IJNS4_10UnderscoreESW_SW_EEEEENS4_13SM90_TMA_LOADENS4_14ComposedLayoutINS4_7SwizzleILi3ELi4ELi3EEENS4_18smem_ptr_flag_bitsILi32EEENSS_INS5_IJNSA_ILi8EEENSA_ILi32EEEEEENS5_IJS16_SC_EEEEEEEvNS4_8identityENS4_23SM90_TMA_LOAD_MULTICASTES1A_vS1B_EENS_8epilogue10collective6detail29Sm90TmaWarpSpecializedAdapterINS1F_15DefaultEpilogueIfSJ_SJ_NS1E_6thread17LinearCombinationIfLi1EffLNS1J_9ScaleType4KindE0ELNS_15FloatRoundStyleE2EfEENS1_15EpilogueDefaultEEEEEvvEEEEvNT_6ParamsE)
	.align		4
        /*000c*/ 	.word	index@(__assertfail)
	.align		4
        /*0010*/ 	.word	0x00000000
	.align		4
        /*0014*/ 	.word	0xfffffffe
	.align		4
        /*0018*/ 	.word	0x00000000
	.align		4
        /*001c*/ 	.word	0xfffffffd
	.align		4
        /*0020*/ 	.word	0x00000000
	.align		4
        /*0024*/ 	.word	0xfffffffc


//--------------------- .nv.constant4             --------------------------
	.section	.nv.constant4,"a",@progbits
	.align	8
	.align		8
.nv.constant4:
        /*0000*/ 	.dword	__assertfail
	.align		8
        /*0008*/ 	.dword	__unnamed_1
	.align		8
        /*0010*/ 	.dword	_ZN40_INTERNAL_dab2caf8_4_k_cu_b789b959_181454cuda3std3__45__cpo5beginE
	.align		8
        /*0018*/ 	.dword	_ZN40_INTERNAL_dab2caf8_4_k_cu_b789b959_181454cuda3std3__45__cpo3endE
	.align		8
        /*0020*/ 	.dword	_ZN40_INTERNAL_dab2caf8_4_k_cu_b789b959_181454cuda3std3__45__cpo6cbeginE
	.align		8
        /*0028*/ 	.dword	_ZN40_INTERNAL_dab2caf8_4_k_cu_b789b959_181454cuda3std3__45__cpo4cendE
	.align		8
        /*0030*/ 	.dword	_ZN40_INTERNAL_dab2caf8_4_k_cu_b789b959_181454cuda3std3__442_GLOBAL__N__dab2caf8_4_k_cu_b789b959_181456ignoreE
	.align		8
        /*0038*/ 	.dword	_ZN40_INTERNAL_dab2caf8_4_k_cu_b789b959_181454cuda3std3__419piecewise_constructE
	.align		8
        /*0040*/ 	.dword	_ZN40_INTERNAL_dab2caf8_4_k_cu_b789b959_181454cuda3std3__48in_placeE
	.align		8
        /*0048*/ 	.dword	_ZN40_INTERNAL_dab2caf8_4_k_cu_b789b959_181454cuda3std6ranges3__45__cpo4swapE
	.align		8
        /*0050*/ 	.dword	_ZN40_INTERNAL_dab2caf8_4_k_cu_b789b959_181454cuda3std6ranges3__45__cpo9iter_moveE
	.align		8
        /*0058*/ 	.dword	_ZN40_INTERNAL_dab2caf8_4_k_cu_b789b959_181454cute7productE
	.align		8
        /*0060*/ 	.dword	_ZN40_INTERNAL_dab2caf8_4_k_cu_b789b959_181454cute1_E
	.align		8
        /*0068*/ 	.dword	$str$22
	.align		8
        /*0070*/ 	.dword	$str$23


//--------------------- .text._ZN7cutlass13device_kernelINS_4gemm6kernel13GemmUniversalIN4cute5tupleIJiiiiEEENS1_10collective13CollectiveMmaINS1_34MainloopSm90TmaGmmaWarpSpecializedILi2ENS5_IJNS4_1CILi2EEENSA_ILi1EEESC_EEENS1_35KernelTmaWarpSpecializedCooperativeEEENS5_IJNSA_ILi128EEENSA_ILi64EEESG_EEEfNS5_IJlSC_lEEEfSJ_NS4_8TiledMMAINS4_8MMA_AtomIJNS4_4SM904GMMA29MMA_64x64x8_F32TF32TF32_SS_TNILNSN_7ScaleInE1ELSP_1EEEEEENS4_6LayoutISD_NS5_IJSC_NSA_ILi0EEEST_EEEEENS5_IJNS4_10UnderscoreESW_SW_EEEEENS4_13SM90_TMA_LOADENS4_14ComposedLayoutINS4_7SwizzleILi3ELi4ELi3EEENS4_18smem_ptr_flag_bitsILi32EEENSS_INS5_IJNSA_ILi8EEENSA_ILi32EEEEEENS5_IJS16_SC_EEEEEEEvNS4_8identityENS4_23SM90_TMA_LOAD_MULTICASTES1A_vS1B_EENS_8epilogue10collective6detail29Sm90TmaWarpSpecializedAdapterINS1F_15DefaultEpilogueIfSJ_SJ_NS1E_6thread17LinearCombinationIfLi1EffLNS1J_9ScaleType4KindE0ELNS_15FloatRoundStyleE2EfEENS1_15EpilogueDefaultEEEEEvvEEEEvNT_6ParamsE --------------------------
	.section	.text._ZN7cutlass13device_kernelINS_4gemm6kernel13GemmUniversalIN4cute5tupleIJiiiiEEENS1_10collective13CollectiveMmaINS1_34MainloopSm90TmaGmmaWarpSpecializedILi2ENS5_IJNS4_1CILi2EEENSA_ILi1EEESC_EEENS1_35KernelTmaWarpSpecializedCooperativeEEENS5_IJNSA_ILi128EEENSA_ILi64EEESG_EEEfNS5_IJlSC_lEEEfSJ_NS4_8TiledMMAINS4_8MMA_AtomIJNS4_4SM904GMMA29MMA_64x64x8_F32TF32TF32_SS_TNILNSN_7ScaleInE1ELSP_1EEEEEENS4_6LayoutISD_NS5_IJSC_NSA_ILi0EEEST_EEEEENS5_IJNS4_10UnderscoreESW_SW_EEEEENS4_13SM90_TMA_LOADENS4_14ComposedLayoutINS4_7SwizzleILi3ELi4ELi3EEENS4_18smem_ptr_flag_bitsILi32EEENSS_INS5_IJNSA_ILi8EEENSA_ILi32EEEEEENS5_IJS16_SC_EEEEEEEvNS4_8identityENS4_23SM90_TMA_LOAD_MULTICASTES1A_vS1B_EENS_8epilogue10collective6detail29Sm90TmaWarpSpecializedAdapterINS1F_15DefaultEpilogueIfSJ_SJ_NS1E_6thread17LinearCombinationIfLi1EffLNS1J_9ScaleType4KindE0ELNS_15FloatRoundStyleE2EfEENS1_15EpilogueDefaultEEEEEvvEEEEvNT_6ParamsE,"ax",@progbits
	.align	128
.text._ZN7cutlass13device_kernelINS_4gemm6kernel13GemmUniversalIN4cute5tupleIJiiiiEEENS1_10collective13CollectiveMmaINS1_34MainloopSm90TmaGmmaWarpSpecializedILi2ENS5_IJNS4_1CILi2EEENSA_ILi1EEESC_EEENS1_35KernelTmaWarpSpecializedCooperativeEEENS5_IJNSA_ILi128EEENSA_ILi64EEESG_EEEfNS5_IJlSC_lEEEfSJ_NS4_8TiledMMAINS4_8MMA_AtomIJNS4_4SM904GMMA29MMA_64x64x8_F32TF32TF32_SS_TNILNSN_7ScaleInE1ELSP_1EEEEEENS4_6LayoutISD_NS5_IJSC_NSA_ILi0EEEST_EEEEENS5_IJNS4_10UnderscoreESW_SW_EEEEENS4_13SM90_TMA_LOADENS4_14ComposedLayoutINS4_7SwizzleILi3ELi4ELi3EEENS4_18smem_ptr_flag_bitsILi32EEENSS_INS5_IJNSA_ILi8EEENSA_ILi32EEEEEENS5_IJS16_SC_EEEEEEEvNS4_8identityENS4_23SM90_TMA_LOAD_MULTICASTES1A_vS1B_EENS_8epilogue10collective6detail29Sm90TmaWarpSpecializedAdapterINS1F_15DefaultEpilogueIfSJ_SJ_NS1E_6thread17LinearCombinationIfLi1EffLNS1J_9ScaleType4KindE0ELNS_15FloatRoundStyleE2EfEENS1_15EpilogueDefaultEEEEEvvEEEEvNT_6ParamsE:
        .type           _ZN7cutlass13device_kernelINS_4gemm6kernel13GemmUniversalIN4cute5tupleIJiiiiEEENS1_10collective13CollectiveMmaINS1_34MainloopSm90TmaGmmaWarpSpecializedILi2ENS5_IJNS4_1CILi2EEENSA_ILi1EEESC_EEENS1_35KernelTmaWarpSpecializedCooperativeEEENS5_IJNSA_ILi128EEENSA_ILi64EEESG_EEEfNS5_IJlSC_lEEEfSJ_NS4_8TiledMMAINS4_8MMA_AtomIJNS4_4SM904GMMA29MMA_64x64x8_F32TF32TF32_SS_TNILNSN_7ScaleInE1ELSP_1EEEEEENS4_6LayoutISD_NS5_IJSC_NSA_ILi0EEEST_EEEEENS5_IJNS4_10UnderscoreESW_SW_EEEEENS4_13SM90_TMA_LOADENS4_14ComposedLayoutINS4_7SwizzleILi3ELi4ELi3EEENS4_18smem_ptr_flag_bitsILi32EEENSS_INS5_IJNSA_ILi8EEENSA_ILi32EEEEEENS5_IJS16_SC_EEEEEEEvNS4_8identityENS4_23SM90_TMA_LOAD_MULTICASTES1A_vS1B_EENS_8epilogue10collective6detail29Sm90TmaWarpSpecializedAdapterINS1F_15DefaultEpilogueIfSJ_SJ_NS1E_6thread17LinearCombinationIfLi1EffLNS1J_9ScaleType4KindE0ELNS_15FloatRoundStyleE2EfEENS1_15EpilogueDefaultEEEEEvvEEEEvNT_6ParamsE,@function
        .size           _ZN7cutlass13device_kernelINS_4gemm6kernel13GemmUniversalIN4cute5tupleIJiiiiEEENS1_10collective13CollectiveMmaINS1_34MainloopSm90TmaGmmaWarpSpecializedILi2ENS5_IJNS4_1CILi2EEENSA_ILi1EEESC_EEENS1_35KernelTmaWarpSpecializedCooperativeEEENS5_IJNSA_ILi128EEENSA_ILi64EEESG_EEEfNS5_IJlSC_lEEEfSJ_NS4_8TiledMMAINS4_8MMA_AtomIJNS4_4SM904GMMA29MMA_64x64x8_F32TF32TF32_SS_TNILNSN_7ScaleInE1ELSP_1EEEEEENS4_6LayoutISD_NS5_IJSC_NSA_ILi0EEEST_EEEEENS5_IJNS4_10UnderscoreESW_SW_EEEEENS4_13SM90_TMA_LOADENS4_14ComposedLayoutINS4_7SwizzleILi3ELi4ELi3EEENS4_18smem_ptr_flag_bitsILi32EEENSS_INS5_IJNSA_ILi8EEENSA_ILi32EEEEEENS5_IJS16_SC_EEEEEEEvNS4_8identityENS4_23SM90_TMA_LOAD_MULTICASTES1A_vS1B_EENS_8epilogue10collective6detail29Sm90TmaWarpSpecializedAdapterINS1F_15DefaultEpilogueIfSJ_SJ_NS1E_6thread17LinearCombinationIfLi1EffLNS1J_9ScaleType4KindE0ELNS_15FloatRoundStyleE2EfEENS1_15EpilogueDefaultEEEEEvvEEEEvNT_6ParamsE,(.L_x_129 - _ZN7cutlass13device_kernelINS_4gemm6kernel13GemmUniversalIN4cute5tupleIJiiiiEEENS1_10collective13CollectiveMmaINS1_34MainloopSm90TmaGmmaWarpSpecializedILi2ENS5_IJNS4_1CILi2EEENSA_ILi1EEESC_EEENS1_35KernelTmaWarpSpecializedCooperativeEEENS5_IJNSA_ILi128EEENSA_ILi64EEESG_EEEfNS5_IJlSC_lEEEfSJ_NS4_8TiledMMAINS4_8MMA_AtomIJNS4_4SM904GMMA29MMA_64x64x8_F32TF32TF32_SS_TNILNSN_7ScaleInE1ELSP_1EEEEEENS4_6LayoutISD_NS5_IJSC_NSA_ILi0EEEST_EEEEENS5_IJNS4_10UnderscoreESW_SW_EEEEENS4_13SM90_TMA_LOADENS4_14ComposedLayoutINS4_7SwizzleILi3ELi4ELi3EEENS4_18smem_ptr_flag_bitsILi32EEENSS_INS5_IJNSA_ILi8EEENSA_ILi32EEEEEENS5_IJS16_SC_EEEEEEEvNS4_8identityENS4_23SM90_TMA_LOAD_MULTICASTES1A_vS1B_EENS_8epilogue10collective6detail29Sm90TmaWarpSpecializedAdapterINS1F_15DefaultEpilogueIfSJ_SJ_NS1E_6thread17LinearCombinationIfLi1EffLNS1J_9ScaleType4KindE0ELNS_15FloatRoundStyleE2EfEENS1_15EpilogueDefaultEEEEEvvEEEEvNT_6ParamsE)
        .other          _ZN7cutlass13device_kernelINS_4gemm6kernel13GemmUniversalIN4cute5tupleIJiiiiEEENS1_10collective13CollectiveMmaINS1_34MainloopSm90TmaGmmaWarpSpecializedILi2ENS5_IJNS4_1CILi2EEENSA_ILi1EEESC_EEENS1_35KernelTmaWarpSpecializedCooperativeEEENS5_IJNSA_ILi128EEENSA_ILi64EEESG_EEEfNS5_IJlSC_lEEEfSJ_NS4_8TiledMMAINS4_8MMA_AtomIJNS4_4SM904GMMA29MMA_64x64x8_F32TF32TF32_SS_TNILNSN_7ScaleInE1ELSP_1EEEEEENS4_6LayoutISD_NS5_IJSC_NSA_ILi0EEEST_EEEEENS5_IJNS4_10UnderscoreESW_SW_EEEEENS4_13SM90_TMA_LOADENS4_14ComposedLayoutINS4_7SwizzleILi3ELi4ELi3EEENS4_18smem_ptr_flag_bitsILi32EEENSS_INS5_IJNSA_ILi8EEENSA_ILi32EEEEEENS5_IJS16_SC_EEEEEEEvNS4_8identityENS4_23SM90_TMA_LOAD_MULTICASTES1A_vS1B_EENS_8epilogue10collective6detail29Sm90TmaWarpSpecializedAdapterINS1F_15DefaultEpilogueIfSJ_SJ_NS1E_6thread17LinearCombinationIfLi1EffLNS1J_9ScaleType4KindE0ELNS_15FloatRoundStyleE2EfEENS1_15EpilogueDefaultEEEEEvvEEEEvNT_6ParamsE,@"STO_CUDA_ENTRY STV_DEFAULT"
_ZN7cutlass13device_kernelINS_4gemm6kernel13GemmUniversalIN4cute5tupleIJiiiiEEENS1_10collective13CollectiveMmaINS1_34MainloopSm90TmaGmmaWarpSpecializedILi2ENS5_IJNS4_1CILi2EEENSA_ILi1EEESC_EEENS1_35KernelTmaWarpSpecializedCooperativeEEENS5_IJNSA_ILi128EEENSA_ILi64EEESG_EEEfNS5_IJlSC_lEEEfSJ_NS4_8TiledMMAINS4_8MMA_AtomIJNS4_4SM904GMMA29MMA_64x64x8_F32TF32TF32_SS_TNILNSN_7ScaleInE1ELSP_1EEEEEENS4_6LayoutISD_NS5_IJSC_NSA_ILi0EEEST_EEEEENS5_IJNS4_10UnderscoreESW_SW_EEEEENS4_13SM90_TMA_LOADENS4_14ComposedLayoutINS4_7SwizzleILi3ELi4ELi3EEENS4_18smem_ptr_flag_bitsILi32EEENSS_INS5_IJNSA_ILi8EEENSA_ILi32EEEEEENS5_IJS16_SC_EEEEEEEvNS4_8identityENS4_23SM90_TMA_LOAD_MULTICASTES1A_vS1B_EENS_8epilogue10collective6detail29Sm90TmaWarpSpecializedAdapterINS1F_15DefaultEpilogueIfSJ_SJ_NS1E_6thread17LinearCombinationIfLi1EffLNS1J_9ScaleType4KindE0ELNS_15FloatRoundStyleE2EfEENS1_15EpilogueDefaultEEEEEvvEEEEvNT_6ParamsE:
[----:B------:R-:W0:Y:S01]  /*0000*/  LDC R1, c[0x0][0x28] ;  /* 0x00000a00ff017b82 */ /* 0x000e220000000800 */
[----:B------:R-:W1:Y:S01]  /*0010*/  S2R R63, SR_TID.X ;  /* 0x00000000003f7919 */ /* 0x000e620000002100 */
[----:B------:R-:W-:Y:S01]  /*0020*/  ELECT P0, URZ, PT ;  /* 0x00000000003f782f */ /* 0x000fe20003800000 */
[----:B------:R-:W-:Y:S01]  /*0030*/  BSSY B0, `(.L_x_0) ;  /* 0x000000f000007945 */ /* 0x000fe20003800000 */
[--C-:B-1----:R-:W-:Y:S02]  /*0040*/  SHF.R.U32.HI R0, RZ, 0x5, R63.reuse ;  /* 0x00000005ff007819 */ /* 0x102fe4000001163f */
[----:B------:R-:W-:-:S03]  /*0050*/  SHF.R.U32.HI R6, RZ, 0x7, R63 ;  /* 0x00000007ff067819 */ /* 0x000fc6000001163f */
[----:B------:R-:W1:Y:S04]  /*0060*/  SHFL.IDX PT, R3, R0, RZ, 0x1f ;  /* 0x00001fff00037589 */ /* 0x000e6800000e0000 */
[----:B------:R2:W3:Y:S01]  /*0070*/  SHFL.IDX PT, R2, R6, RZ, 0x1f ;  /* 0x00001fff06027589 */ /* 0x0004e200000e0000 */
[----:B-1----:R-:W-:-:S13]  /*0080*/  ISETP.NE.OR P0, PT, R3, RZ, !P0 ;  /* 0x000000ff0300720c */ /* 0x002fda0004705670 */
[----:B0-23--:R-:W-:Y:S05]  /*0090*/  @P0 BRA `(.L_x_1) ;  /* 0x0000000000200947 */ /* 0x00dfea0003800000 */
[----:B------:R-:W-:Y:S02]  /*00a0*/  ULDC.64 UR4, c[0x0][0x198] ;  /* 0x0000660000047ab9 */ /* 0x000fe40000000a00 */
[----:B------:R-:W-:Y:S02]  /*00b0*/  UIADD3 UR6, UP0, UR4, 0xf0, URZ ;  /* 0x000000f004067890 */ /* 0x000fe4000ff1e03f */
[----:B------:R-:W-:Y:S02]  /*00c0*/  UIADD3 UR4, UP1, UR4, 0x1f0, URZ ;  /* 0x000001f004047890 */ /* 0x000fe4000ff3e03f */
[----:B------:R-:W-:Y:S02]  /*00d0*/  UIADD3.X UR7, URZ, UR5, URZ, UP0, !UPT ;  /* 0x000000053f077290 */ /* 0x000fe400087fe43f */
[----:B------:R-:W-:-:S07]  /*00e0*/  UIADD3.X UR5, URZ, UR5, URZ, UP1, !UPT ;  /* 0x000000053f057290 */ /* 0x000fce0008ffe43f */
[----:B------:R0:W-:Y:S02]  /*00f0*/  UTMACCTL.PF [UR6] ;  /* 0x00000000060079b9 */ /* 0x0001e40008040000 */
[----:B------:R0:W-:Y:S02]  /*0100*/  UTMACCTL.PF [UR4] ;  /* 0x00000000040079b9 */ /* 0x0001e40008040000 */
[----:B0-----:R-:W-:Y:S01]  /*0110*/  NOP ;  /* 0x0000000000007918 */ /* 0x001fe20000000000 */
.L_x_1:
[----:B------:R-:W-:Y:S05]  /*0120*/  BSYNC B0 ;  /* 0x0000000000007941 */ /* 0x000fea0003800000 */
.L_x_0:
[----:B------:R-:W0:Y:S02]  /*0130*/  SHFL.IDX PT, R5, R0, RZ, 0x1f ;  /* 0x00001fff00057589 */ /* 0x000e2400000e0000 */
[----:B0-----:R-:W-:-:S13]  /*0140*/  ISETP.NE.AND P0, PT, R5, RZ, PT ;  /* 0x000000ff0500720c */ /* 0x001fda0003f05270 */
[----:B------:R-:W-:Y:S05]  /*0150*/  @P0 BRA `(.L_x_2) ;  /* 0x0000000000480947 */ /* 0x000fea0003800000 */
[----:B------:R-:W0:Y:S01]  /*0160*/  S2UR UR8, SR_CgaCtaId ;  /* 0x00000000000879c3 */ /* 0x000e220000008800 */
[----:B------:R-:W-:Y:S01]  /*0170*/  UMOV UR4, 0x400 ;  /* 0x0000040000047882 */ /* 0x000fe20000000000 */
[----:B------:R-:W-:Y:S01]  /*0180*/  UMOV UR5, 0x1 ;  /* 0x0000000100057882 */ /* 0x000fe20000000000 */
[----:B------:R-:W-:Y:S01]  /*0190*/  UMOV UR6, 0x4 ;  /* 0x0000000400067882 */ /* 0x000fe20000000000 */
[----:B------:R-:W-:Y:S01]  /*01a0*/  ELECT P0, URZ, PT ;  /* 0x00000000003f782f */ /* 0x000fe20003800000 */
[----:B------:R-:W-:-:S04]  /*01b0*/  UIADD3 UR6, -UR6, 0x100000, URZ ;  /* 0x0010000006067890 */ /* 0x000fc8000fffe13f */
[----:B------:R-:W-:Y:S02]  /*01c0*/  USHF.L.U32 UR7, UR6, 0xb, URZ ;  /* 0x0000000b06077899 */ /* 0x000fe4000800063f */
[----:B------:R-:W-:Y:S02]  /*01d0*/  USHF.L.U32 UR6, UR6, 0x1, URZ ;  /* 0x0000000106067899 */ /* 0x000fe4000800063f */
[----:B0-----:R-:W-:Y:S02]  /*01e0*/  ULEA UR8, UR8, UR4, 0x18 ;  /* 0x0000000408087291 */ /* 0x001fe4000f8ec03f */
[----:B------:R-:W-:-:S04]  /*01f0*/  UIADD3 UR4, -UR5, 0x100000, URZ ;  /* 0x0010000005047890 */ /* 0x000fc8000fffe13f */
[----:B------:R-:W-:Y:S02]  /*0200*/  USHF.L.U32 UR5, UR4, 0xb, URZ ;  /* 0x0000000b04057899 */ /* 0x000fe4000800063f */
[----:B------:R-:W-:Y:S01]  /*0210*/  USHF.L.U32 UR4, UR4, 0x1, URZ ;  /* 0x0000000104047899 */ /* 0x000fe2000800063f */
[----:B------:R-:W0:Y:S11]  /*0220*/  FENCE.VIEW.ASYNC.S ;  /* 0x00000000000073c6 */ /* 0x000e360000000000 */
[----:B0-----:R0:W1:Y:S01]  /*0230*/  SYNCS.EXCH.64 URZ, [UR8], UR4 ;  /* 0x00000004083f75b2 */ /* 0x0010620008000100 */
[----:B------:R0:W2:Y:S01]  /*0240*/  SYNCS.EXCH.64 URZ, [UR8+0x10], UR6 ;  /* 0x00001006083f75b2 */ /* 0x0000a20008000100 */
[----:B------:R0:W3:Y:S01]  /*0250*/  SYNCS.EXCH.64 URZ, [UR8+0x8], UR4 ;  /* 0x00000804083f75b2 */ /* 0x0000e20008000100 */
[----:B------:R0:W4:Y:S01]  /*0260*/  SYNCS.EXCH.64 URZ, [UR8+0x18], UR6 ;  /* 0x00001806083f75b2 */ /* 0x0001220008000100 */
[----:B------:R-:W-:Y:S01]  /*0270*/  NOP ;  /* 0x0000000000007918 */ /* 0x000fe20000000000 */
.L_x_2:
[----:B------:R-:W-:Y:S01]  /*0280*/  SHF.R.S32.HI R4, RZ, 0x1f, R63 ;  /* 0x0000001fff047819 */ /* 0x000fe2000001143f */
[----:B------:R-:W5:Y:S01]  /*0290*/  SHFL.IDX PT, R0, R0, RZ, 0x1f ;  /* 0x00001fff00007589 */ /* 0x000f6200000e0000 */
[----:B0-----:R-:W0:Y:S01]  /*02a0*/  S2UR UR8, SR_CTAID.X ;  /* 0x00000000000879c3 */ /* 0x001e220000002500 */
[----:B------:R-:W-:Y:S02]  /*02b0*/  ELECT P0, URZ, PT ;  /* 0x00000000003f782f */ /* 0x000fe40003800000 */
[----:B------:R-:W-:Y:S01]  /*02c0*/  LEA.HI R4, R4, R63, RZ, 0x7 ;  /* 0x0000003f04047211 */ /* 0x000fe200078f38ff */
[----:B------:R-:W-:Y:S01]  /*02d0*/  ULDC UR4, c[0x0][0x150] ;  /* 0x0000540000047ab9 */ /* 0x000fe20000000800 */
[----:B------:R-:W-:Y:S01]  /*02e0*/  SHF.R.S32.HI R10, RZ, 0x1f, R5 ;  /* 0x0000001fff0a7819 */ /* 0x000fe20000011405 */
[----:B------:R-:W-:Y:S01]  /*02f0*/  NOP ;  /* 0x0000000000007918 */ /* 0x000fe20000000000 */
[----:B------:R-:W-:Y:S01]  /*0300*/  LOP3.LUT R4, R4, 0xffffff80, RZ, 0xc0, !PT ;  /* 0xffffff8004047812 */ /* 0x000fe200078ec0ff */
[----:B------:R-:W-:Y:S01]  /*0310*/  NOP ;  /* 0x0000000000007918 */ /* 0x000fe20000000000 */
[----:B------:R-:W-:Y:S01]  /*0320*/  LEA.HI R10, R10, R5, RZ, 0x2 ;  /* 0x000000050a0a7211 */ /* 0x000fe200078f10ff */
[----:B------:R-:W1:Y:S01]  /*0330*/  LDC R12, c[0x0][0x144] ;  /* 0x00005100ff0c7b82 */ /* 0x000e620000000800 */
[----:B------:R-:W-:Y:S01]  /*0340*/  IMAD.MOV.U32 R22, RZ, RZ, 0x1 ;  /* 0x00000001ff167424 */ /* 0x000fe200078e00ff */
[----:B------:R-:W-:Y:S01]  /*0350*/  ISETP.NE.AND P3, PT, R2, RZ, PT ;  /* 0x000000ff0200720c */ /* 0x000fe20003f65270 */
[----:B------:R-:W-:Y:S01]  /*0360*/  IMAD.IADD R8, R63, 0x1, -R4 ;  /* 0x000000013f087824 */ /* 0x000fe200078e0a04 */
[----:B------:R-:W-:Y:S01]  /*0370*/  LOP3.LUT R10, R10, 0x3ffffffc, RZ, 0xc0, !PT ;  /* 0x3ffffffc0a0a7812 */ /* 0x000fe200078ec0ff */
[----:B------:R-:W2:Y:S03]  /*0380*/  S2R R4, SR_CTAID.Y ;  /* 0x0000000000047919 */ /* 0x000ea60000002600 */
[----:B------:R-:W-:Y:S01]  /*0390*/  SHF.R.S32.HI R7, RZ, 0x1f, R8 ;  /* 0x0000001fff077819 */ /* 0x000fe20000011408 */
[----:B------:R-:W-:Y:S01]  /*03a0*/  IMAD.IADD R10, R5, 0x1, -R10 ;  /* 0x00000001050a7824 */ /* 0x000fe200078e0a0a */
[----:B------:R-:W3:Y:S02]  /*03b0*/  LDC R14, c[0x0][0x140] ;  /* 0x00005000ff0e7b82 */ /* 0x000ee40000000800 */
[----:B------:R-:W-:-:S02]  /*03c0*/  LEA.HI R7, R7, R8, RZ, 0x3 ;  /* 0x0000000807077211 */ /* 0x000fc400078f18ff */
[----:B-----5:R-:W-:Y:S02]  /*03d0*/  ISETP.NE.OR P0, PT, R0, RZ, !P0 ;  /* 0x000000ff0000720c */ /* 0x020fe40004705670 */
[--C-:B------:R-:W-:Y:S02]  /*03e0*/  SHF.R.S32.HI R0, RZ, 0x3, R7.reuse ;  /* 0x00000003ff007819 */ /* 0x100fe40000011407 */
[----:B0-----:R-:W-:Y:S02]  /*03f0*/  I2FP.F32.U32 R9, UR8 ;  /* 0x0000000800097c45 */ /* 0x001fe40008201000 */
[----:B------:R-:W-:-:S03]  /*0400*/  SHF.R.S32.HI R7, RZ, 0x1f, R7 ;  /* 0x0000001fff077819 */ /* 0x000fc60000011407 */
[----:B------:R-:W-:Y:S01]  /*0410*/  FMUL R11, R9, UR4 ;  /* 0x00000004090b7c20 */ /* 0x000fe20008400000 */
[----:B------:R-:W-:Y:S01]  /*0420*/  LEA.HI R7, R7, R0, RZ, 0x2 ;  /* 0x0000000007077211 */ /* 0x000fe200078f10ff */
[----:B------:R-:W-:Y:S01]  /*0430*/  ULDC UR4, c[0x0][0x154] ;  /* 0x0000550000047ab9 */ /* 0x000fe20000000800 */
[----:B------:R-:W0:Y:S01]  /*0440*/  LDC R9, c[0x0][0x148] ;  /* 0x00005200ff097b82 */ /* 0x000e220000000800 */
[----:B------:R-:W-:Y:S01]  /*0450*/  VOTEU.ALL UP0, P0 ;  /* 0x00000000003f7886 */ /* 0x000fe20000000000 */
[----:B------:R-:W-:Y:S01]  /*0460*/  LOP3.LUT R7, R7, 0xfffffffc, RZ, 0xc0, !PT ;  /* 0xfffffffc07077812 */ /* 0x000fe200078ec0ff */
[----:B------:R-:W5:Y:S01]  /*0470*/  F2I.U32.TRUNC.NTZ R11, R11 ;  /* 0x0000000b000b7305 */ /* 0x000f62000020f000 */
[----:B------:R-:W-:Y:S02]  /*0480*/  VOTEU.ALL UP1, P0 ;  /* 0x00000000003f7886 */ /* 0x000fe40000020000 */
[----:B------:R-:W-:Y:S01]  /*0490*/  @!UP0 UMOV UR6, 0x400 ;  /* 0x0000040000068882 */ /* 0x000fe20000000000 */
[----:B------:R-:W-:Y:S01]  /*04a0*/  IMAD.IADD R7, R0, 0x1, -R7 ;  /* 0x0000000100077824 */ /* 0x000fe200078e0a07 */
[----:B------:R-:W4:Y:S01]  /*04b0*/  @!UP0 S2UR UR7, SR_CgaCtaId ;  /* 0x00000000000789c3 */ /* 0x000f220000008800 */
[----:B------:R-:W-:-:S02]  /*04c0*/  SHF.R.S32.HI R0, RZ, 0x1f, R3 ;  /* 0x0000001fff007819 */ /* 0x000fc40000011403 */
[----:B------:R-:W-:Y:S01]  /*04d0*/  IMAD R10, R10, 0x4, R7 ;  /* 0x000000040a0a7824 */ /* 0x000fe200078e0207 */
[----:B--2---:R-:W-:Y:S02]  /*04e0*/  I2FP.F32.U32 R13, R4 ;  /* 0x00000004000d7245 */ /* 0x004fe40000201000 */
[----:B------:R-:W-:Y:S01]  /*04f0*/  LEA.HI R0, R0, R3, RZ, 0x2 ;  /* 0x0000000300007211 */ /* 0x000fe200078f10ff */
[C---:B------:R-:W-:Y:S01]  /*0500*/  IMAD.SHL.U32 R19, R10.reuse, 0x4, RZ ;  /* 0x000000040a137824 */ /* 0x040fe200078e00ff */
[----:B------:R-:W-:Y:S01]  /*0510*/  LEA.HI R7, R10, R10, RZ, 0x1 ;  /* 0x0000000a0a077211 */ /* 0x000fe200078f08ff */
[----:B------:R-:W-:Y:S01]  /*0520*/  FMUL R13, R13, UR4 ;  /* 0x000000040d0d7c20 */ /* 0x000fe20008400000 */
[----:B-----5:R-:W-:Y:S01]  /*0530*/  IMAD.MOV R15, RZ, RZ, -R11 ;  /* 0x000000ffff0f7224 */ /* 0x020fe200078e0a0b */
[----:B------:R-:W-:Y:S01]  /*0540*/  LOP3.LUT R0, R0, 0xfffffffc, RZ, 0xc0, !PT ;  /* 0xfffffffc00007812 */ /* 0x000fe200078ec0ff */
[----:B------:R-:W-:Y:S01]  /*0550*/  UMOV UR4, 0x20 ;  /* 0x0000002000047882 */ /* 0x000fe20000000000 */
[----:B------:R-:W-:Y:S01]  /*0560*/  LOP3.LUT R11, R7, 0xfffffffe, RZ, 0xc0, !PT ;  /* 0xfffffffe070b7812 */ /* 0x000fe200078ec0ff */
[----:B-1----:R-:W-:Y:S01]  /*0570*/  IMAD R7, R12, R15, UR8 ;  /* 0x000000080c077e24 */ /* 0x002fe2000f8e020f */
[----:B------:R-:W1:Y:S01]  /*0580*/  F2I.U32.TRUNC.NTZ R13, R13 ;  /* 0x0000000d000d7305 */ /* 0x000e62000020f000 */
[----:B------:R-:W-:Y:S01]  /*0590*/  IMAD.IADD R3, R3, 0x1, -R0 ;  /* 0x0000000103037824 */ /* 0x000fe200078e0a00 */
[C---:B------:R-:W-:Y:S01]  /*05a0*/  LOP3.LUT R19, R10.reuse, 0xc, R19, 0x78, !PT ;  /* 0x0000000c0a137812 */ /* 0x040fe200078e7813 */
[----:B------:R-:W-:Y:S01]  /*05b0*/  IMAD.IADD R12, R10, 0x1, -R11 ;  /* 0x000000010a0c7824 */ /* 0x000fe200078e0a0b */
[----:B------:R-:W-:-:S04]  /*05c0*/  @!UP0 UIADD3 UR4, -UR4, 0x100000, URZ ;  /* 0x0010000004048890 */ /* 0x000fc8000fffe13f */
[----:B------:R-:W-:Y:S02]  /*05d0*/  @!UP0 USHF.L.U32 UR5, UR4, 0xb, URZ ;  /* 0x0000000b04058899 */ /* 0x000fe4000800063f */
[----:B------:R-:W-:Y:S01]  /*05e0*/  @!UP0 USHF.L.U32 UR4, UR4, 0x1, URZ ;  /* 0x0000000104048899 */ /* 0x000fe2000800063f */
[----:B---3--:R-:W-:Y:S02]  /*05f0*/  ISETP.EQ.U32.AND P2, PT, R14, 0x1, PT ;  /* 0x000000010e00780c */ /* 0x008fe40003f42070 */
[C---:B------:R-:W-:Y:S02]  /*0600*/  ISETP.NE.AND P1, PT, R3.reuse, 0x3, PT ;  /* 0x000000030300780c */ /* 0x040fe40003f25270 */
[----:B------:R-:W-:Y:S01]  /*0610*/  ISETP.NE.AND P4, PT, R12, R7, PT ;  /* 0x000000070c00720c */ /* 0x000fe20003f85270 */
[----:B----4-:R-:W-:Y:S01]  /*0620*/  @!UP0 ULEA UR6, UR7, UR6, 0x18 ;  /* 0x0000000607068291 */ /* 0x010fe2000f8ec03f */
[----:B------:R-:W-:Y:S01]  /*0630*/  ISETP.EQ.OR P1, PT, R3, RZ, !P1 ;  /* 0x000000ff0300720c */ /* 0x000fe20004f22670 */
[----:B------:R-:W-:Y:S01]  /*0640*/  VOTEU.ALL UP0, P0 ;  /* 0x00000000003f7886 */ /* 0x000fe20000000000 */
[----:B------:R-:W-:Y:S01]  /*0650*/  LOP3.LUT P0, RZ, R8, 0x7, RZ, 0xc0, !PT ;  /* 0x0000000708ff7812 */ /* 0x000fe2000780c0ff */
[C---:B------:R-:W-:Y:S01]  /*0660*/  VIADD R8, R2.reuse, 0xffffffff ;  /* 0xffffffff02087836 */ /* 0x040fe20000000000 */
[----:B------:R-:W-:Y:S01]  /*0670*/  ISETP.EQ.AND P1, PT, R2, RZ, P1 ;  /* 0x000000ff0200720c */ /* 0x000fe20000f22270 */
[----:B-1----:R-:W-:Y:S01]  /*0680*/  IMAD.MOV R23, RZ, RZ, -R13 ;  /* 0x000000ffff177224 */ /* 0x002fe200078e0a0d */
[----:B------:R-:W-:-:S02]  /*0690*/  ISETP.LT.U32.AND P0, PT, R19, 0x2, !P0 ;  /* 0x000000021300780c */ /* 0x000fc40004701070 */
[----:B------:R-:W-:Y:S01]  /*06a0*/  ISETP.GE.U32.AND P6, PT, R8, 0x2, PT ;  /* 0x000000020800780c */ /* 0x000fe20003fc6070 */
[----:B0-----:R-:W-:Y:S01]  /*06b0*/  IMAD R11, R9, R23, R4 ;  /* 0x00000017090b7224 */ /* 0x001fe200078e0204 */
[----:B------:R-:W-:Y:S01]  /*06c0*/  SEL R18, RZ, 0x1, !P1 ;  /* 0x00000001ff127807 */ /* 0x000fe20004800000 */
[----:B------:R-:W0:Y:S02]  /*06d0*/  FENCE.VIEW.ASYNC.S ;  /* 0x00000000000073c6 */ /* 0x000e240000000000 */
[----:B0-----:R0:W1:Y:S01]  /*06e0*/  @!UP0 SYNCS.EXCH.64 URZ, [UR6+0x30], UR4 ;  /* 0x00003004063f85b2 */ /* 0x0010620008000100 */
[----:B------:R-:W-:Y:S02]  /*06f0*/  @P4 LEA.HI R0, R19, R19, RZ, 0x1 ;  /* 0x0000001313004211 */ /* 0x000fe400078f08ff */
[----:B------:R-:W-:Y:S02]  /*0700*/  SEL R18, R18, 0x2, P6 ;  /* 0x0000000212127807 */ /* 0x000fe40003000000 */
[----:B------:R-:W-:-:S04]  /*0710*/  @P4 SHF.R.S32.HI R0, RZ, 0x1, R0 ;  /* 0x00000001ff004819 */ /* 0x000fc80000011400 */
[----:B------:R-:W-:Y:S02]  /*0720*/  @P4 ISETP.NE.AND P5, PT, R0, R11, PT ;  /* 0x0000000b0000420c */ /* 0x000fe40003fa5270 */
[----:B------:R-:W-:Y:S02]  /*0730*/  SEL R11, RZ, 0x1, !P0 ;  /* 0x00000001ff0b7807 */ /* 0x000fe40004000000 */
[----:B------:R-:W-:Y:S02]  /*0740*/  @P4 SEL R22, RZ, 0x1, P5 ;  /* 0x00000001ff164807 */ /* 0x000fe40002800000 */
[----:B------:R-:W-:Y:S01]  /*0750*/  LOP3.LUT R0, R63, 0x7f, RZ, 0xc0, !PT ;  /* 0x0000007f3f007812 */ /* 0x000fe200078ec0ff */
[----:B------:R0:W2:Y:S01]  /*0760*/  @!UP1 SYNCS.EXCH.64 URZ, [UR6+0x38], UR4 ;  /* 0x00003804063f95b2 */ /* 0x0000a20008000100 */
[----:B------:R-:W-:Y:S01]  /*0770*/  LOP3.LUT R22, R22, R11, RZ, 0xc0, !PT ;  /* 0x0000000b16167212 */ /* 0x000fe200078ec0ff */
[----:B------:R-:W-:Y:S01]  /*0780*/  NOP ;  /* 0x0000000000007918 */ /* 0x000fe20000000000 */
[----:B------:R-:W-:Y:S05]  /*0790*/  @!P2 BRA `(.L_x_3) ;  /* 0x000000000008a947 */ /* 0x000fea0003800000 */
[----:B-12---:R-:W-:Y:S01]  /*07a0*/  UCGABAR_ARV ;  /* 0x00000000000079c7 */ /* 0x006fe20008000000 */
[----:B------:R-:W-:Y:S05]  /*07b0*/  BRA `(.L_x_4) ;  /* 0x0000000000047947 */ /* 0x000fea0003800000 */
.L_x_3:
[----:B-12---:R-:W-:Y:S01]  /*07c0*/  NOP ;  /* 0x0000000000007918 */ /* 0x006fe20000000000 */
.L_x_4:
[----:B------:R-:W1:Y:S01]  /*07d0*/  LDC R2, c[0x0][0x65c] ;  /* 0x00019700ff027b82 */ /* 0x000e620000000800 */
[----:B------:R-:W-:Y:S02]  /*07e0*/  IMAD.U32 R10, RZ, RZ, UR8 ;  /* 0x00000008ff0a7e24 */ /* 0x000fe4000f8e00ff */
[----:B------:R-:W-:Y:S01]  /*07f0*/  IMAD.MOV.U32 R11, RZ, RZ, RZ ;  /* 0x000000ffff0b7224 */ /* 0x000fe200078e00ff */
[----:B-1----:R-:W-:-:S04]  /*0800*/  ISETP.NE.AND P1, PT, R2, 0x1, PT ;  /* 0x000000010200780c */ /* 0x002fc80003f25270 */
[----:B------:R-:W-:-:S09]  /*0810*/  P2R R5, PR, RZ, 0x2 ;  /* 0x00000002ff057803 */ /* 0x000fd20000000000 */
[----:B------:R-:W1:Y:S01]  /*0820*/  @P1 LDC R17, c[0x0][0x10] ;  /* 0x00000400ff111b82 */ /* 0x000e620000000800 */
[----:B------:R-:W-:Y:S02]  /*0830*/  @P1 IMAD.MOV.U32 R5, RZ, RZ, RZ ;  /* 0x000000ffff051224 */ /* 0x000fe400078e00ff */
[----:B------:R-:W-:-:S05]  /*0840*/  @P1 IMAD.MOV.U32 R15, RZ, RZ, RZ ;  /* 0x000000ffff0f1224 */ /* 0x000fca00078e00ff */
[----:B------:R-:W2:Y:S01]  /*0850*/  @!P1 LDC R13, c[0x0][0xc] ;  /* 0x00000300ff0d9b82 */ /* 0x000ea20000000800 */
[----:B0-----:R-:W-:Y:S01]  /*0860*/  ULDC UR4, c[0x0][0xc] ;  /* 0x0000030000047ab9 */ /* 0x001fe20000000800 */
[----:B------:R-:W-:Y:S01]  /*0870*/  ULDC UR5, c[0x0][0x10] ;  /* 0x0000040000057ab9 */ /* 0x000fe20000000800 */
[----:B------:R-:W-:Y:S01]  /*0880*/  ULDC UR6, c[0x0][0x14] ;  /* 0x0000050000067ab9 */ /* 0x000fe20000000800 */
[----:B------:R-:W-:-:S04]  /*0890*/  UIMAD.WIDE.U32 UR4, UR4, UR5, URZ ;  /* 0x00000005040472a5 */ /* 0x000fc8000f8e003f */
[----:B------:R-:W-:Y:S02]  /*08a0*/  UIMAD.WIDE.U32 UR38, UR4, UR6, URZ ;  /* 0x00000006042672a5 */ /* 0x000fe4000f8e003f */
[----:B------:R-:W-:-:S04]  /*08b0*/  UIMAD UR37, UR5, UR6, URZ ;  /* 0x00000006052572a4 */ /* 0x000fc8000f8e023f */
[----:B------:R-:W-:Y:S01]  /*08c0*/  UIADD3 UR37, UR39, UR37, URZ ;  /* 0x0000002527257290 */ /* 0x000fe2000fffe03f */
[----:B-1----:R-:W-:-:S04]  /*08d0*/  @P1 IMAD.WIDE.U32 R16, R17, UR8, R4 ;  /* 0x0000000811101c25 */ /* 0x002fc8000f8e0004 */
[----:B------:R-:W-:Y:S02]  /*08e0*/  @P1 IMAD.IADD R17, R17, 0x1, R15 ;  /* 0x0000000111111824 */ /* 0x000fe400078e020f */
[----:B--2---:R-:W-:-:S04]  /*08f0*/  @!P1 IMAD.WIDE.U32 R10, R4, R13, R10 ;  /* 0x0000000d040a9225 */ /* 0x004fc800078e000a */
[----:B------:R-:W-:Y:S02]  /*0900*/  @!P1 IMAD.MOV.U32 R16, RZ, RZ, R10 ;  /* 0x000000ffff109224 */ /* 0x000fe400078e000a */
[----:B------:R-:W-:Y:S01]  /*0910*/  @!P1 IMAD.MOV.U32 R17, RZ, RZ, R11 ;  /* 0x000000ffff119224 */ /* 0x000fe200078e000b */
[----:B------:R-:W-:Y:S06]  /*0920*/  @!P2 BRA `(.L_x_5) ;  /* 0x00000000000ca947 */ /* 0x000fec0003800000 */
[----:B------:R-:W-:Y:S01]  /*0930*/  UCGABAR_WAIT ;  /* 0x0000000000007dc7 */ /* 0x000fe20008000000 */
[----:B------:R-:W-:Y:S01]  /*0940*/  CCTL.IVALL ;  /* 0x00000000ff00798f */ /* 0x000fe20002000000 */
[----:B------:R-:W-:Y:S05]  /*0950*/  BRA `(.L_x_6) ;  /* 0x0000000000047947 */ /* 0x000fea0003800000 */
.L_x_5:
[----:B------:R-:W-:Y:S06]  /*0960*/  BAR.SYNC.DEFER_BLOCKING 0x0 ;  /* 0x0000000000007b1d */ /* 0x000fec0000010000 */
.L_x_6:
[----:B------:R-:W-:Y:S05]  /*0970*/  @!P3 BRA `(.L_x_7) ;  /* 0x000000440004b947 */ /* 0x000fea0003800000 */
[----:B------:R-:W-:-:S13]  /*0980*/  ISETP.GT.U32.AND P0, PT, R8, 0x1, PT ;  /* 0x000000010800780c */ /* 0x000fda0003f04070 */
[----:B------:R-:W-:Y:S05]  /*0990*/  @P0 EXIT ;  /* 0x000000000000094d */ /* 0x000fea0003800000 */
[----:B------:R-:W-:Y:S01]  /*09a0*/  ULDC.64 UR4, c[0x0][0x650] ;  /* 0x0001940000047ab9 */ /* 0x000fe20000000a00 */
[----:B------:R-:W-:Y:S01]  /*09b0*/  PRMT R3, RZ, 0x7610, R3 ;  /* 0x00007610ff037816 */ /* 0x000fe20000000003 */
[----:B------:R-:W-:Y:S01]  /*09c0*/  IMAD.MOV.U32 R71, RZ, RZ, -0x1 ;  /* 0xffffffffff477424 */ /* 0x000fe200078e00ff */
[----:B------:R-:W-:Y:S01]  /*09d0*/  ISETP.GE.U32.AND P0, PT, R16, UR4, PT ;  /* 0x0000000410007c0c */ /* 0x000fe2000bf06070 */
[----:B------:R-:W-:Y:S02]  /*09e0*/  IMAD.MOV.U32 R70, RZ, RZ, -0x1 ;  /* 0xffffffffff467424 */ /* 0x000fe400078e00ff */
[----:B------:R-:W-:Y:S01]  /*09f0*/  IMAD.MOV.U32 R69, RZ, RZ, -0x1 ;  /* 0xffffffffff457424 */ /* 0x000fe200078e00ff */
[----:B------:R-:W-:-:S13]  /*0a00*/  ISETP.GE.U32.AND.EX P0, PT, R17, UR5, PT, P0 ;  /* 0x0000000511007c0c */ /* 0x000fda000bf06100 */
[----:B------:R-:W-:Y:S05]  /*0a10*/  @P0 BRA `(.L_x_8) ;  /* 0x0000000400280947 */ /* 0x000fea0003800000 */
[----:B------:R-:W0:Y:S01]  /*0a20*/  LDC.64 R24, c[0x0][0x628] ;  /* 0x00018a00ff187b82 */ /* 0x000e220000000a00 */
[----:B------:R-:W-:Y:S02]  /*0a30*/  IMAD.MOV.U32 R10, RZ, RZ, R16 ;  /* 0x000000ffff0a7224 */ /* 0x000fe400078e0010 */
[----:B------:R-:W-:-:S05]  /*0a40*/  IMAD.MOV.U32 R11, RZ, RZ, R17 ;  /* 0x000000ffff0b7224 */ /* 0x000fca00078e0011 */
[----:B------:R-:W1:Y:S08]  /*0a50*/  LDC R8, c[0x0][0x630] ;  /* 0x00018c00ff087b82 */ /* 0x000e700000000800 */
[----:B------:R-:W2:Y:S01]  /*0a60*/  LDC.64 R26, c[0x0][0x620] ;  /* 0x00018800ff1a7b82 */ /* 0x000ea20000000a00 */
[----:B0-----:R-:W-:-:S04]  /*0a70*/  ISETP.NE.U32.AND P0, PT, R24, RZ, PT ;  /* 0x000000ff1800720c */ /* 0x001fc80003f05070 */
[----:B------:R-:W-:-:S13]  /*0a80*/  ISETP.NE.AND.EX P0, PT, R25, RZ, PT, P0 ;  /* 0x000000ff1900720c */ /* 0x000fda0003f05300 */
[----:B-12---:R-:W-:Y:S05]  /*0a90*/  @!P0 BRA `(.L_x_9) ;  /* 0x0000000000288947 */ /* 0x006fea0003800000 */
[----:B------:R-:W0:Y:S02]  /*0aa0*/  LDC R3, c[0x0][0x634] ;  /* 0x00018d00ff037b82 */ /* 0x000e240000000800 */
[----:B0-----:R-:W-:-:S05]  /*0ab0*/  IADD3 R3, P0, R16, R3, RZ ;  /* 0x0000000310037210 */ /* 0x001fca0007f1e0ff */
[----:B------:R-:W-:-:S04]  /*0ac0*/  IMAD.X R21, RZ, RZ, R17, P0 ;  /* 0x000000ffff157224 */ /* 0x000fc800000e0611 */
[----:B------:R-:W-:-:S04]  /*0ad0*/  IMAD.WIDE.U32 R10, R21, R24, RZ ;  /* 0x00000018150a7225 */ /* 0x000fc800078e00ff */
[----:B------:R-:W-:-:S04]  /*0ae0*/  IMAD.WIDE.U32 R12, P0, R3, R25, R10 ;  /* 0x00000019030c7225 */ /* 0x000fc8000780000a */
[----:B------:R-:W-:-:S04]  /*0af0*/  IMAD.WIDE.U32 R10, R3, R24, RZ ;  /* 0x00000018030a7225 */ /* 0x000fc800078e00ff */
[----:B------:R-:W-:Y:S01]  /*0b00*/  IMAD.X R15, RZ, RZ, RZ, P0 ;  /* 0x000000ffff0f7224 */ /* 0x000fe200000e06ff */
[----:B------:R-:W-:Y:S01]  /*0b10*/  IADD3 RZ, P0, R11, R12, RZ ;  /* 0x0000000c0bff7210 */ /* 0x000fe20007f1e0ff */
[----:B------:R-:W-:-:S04]  /*0b20*/  IMAD.MOV.U32 R14, RZ, RZ, R13 ;  /* 0x000000ffff0e7224 */ /* 0x000fc800078e000d */
[----:B------:R-:W-:-:S08]  /*0b30*/  IMAD.WIDE.U32.X R10, R21, R25, R14, P0 ;  /* 0x00000019150a7225 */ /* 0x000fd000000e040e */
.L_x_9:
[----:B------:R-:W0:Y:S01]  /*0b40*/  LDC.64 R30, c[0x0][0x640] ;  /* 0x00019000ff1e7b82 */ /* 0x000e220000000a00 */
[-CC-:B------:R-:W-:Y:S02]  /*0b50*/  SHF.R.U64 R69, R10, R8.reuse, R11.reuse ;  /* 0x000000080a457219 */ /* 0x180fe4000000120b */
[----:B------:R-:W-:Y:S02]  /*0b60*/  SHF.R.U32.HI R3, RZ, R8, R11 ;  /* 0x00000008ff037219 */ /* 0x000fe4000001160b */
[----:B------:R-:W-:-:S03]  /*0b70*/  IADD3 R5, P0, RZ, -R69, RZ ;  /* 0x80000045ff057210 */ /* 0x000fc60007f1e0ff */
[----:B------:R-:W1:Y:S02]  /*0b80*/  LDC R12, c[0x0][0x618] ;  /* 0x00018600ff0c7b82 */ /* 0x000e640000000800 */
[----:B------:R-:W-:Y:S02]  /*0b90*/  IMAD.X R3, RZ, RZ, ~R3, P0 ;  /* 0x000000ffff037224 */ /* 0x000fe400000e0e03 */
[----:B------:R-:W-:-:S04]  /*0ba0*/  IMAD.WIDE.U32 R10, R5, R26, R16 ;  /* 0x0000001a050a7225 */ /* 0x000fc800078e0010 */
[----:B------:R-:W2:Y:S01]  /*0bb0*/  LDC R20, c[0x0][0x608] ;  /* 0x00018200ff147b82 */ /* 0x000ea20000000800 */
[----:B------:R-:W-:Y:S02]  /*0bc0*/  IMAD R8, R3, R26, RZ ;  /* 0x0000001a03087224 */ /* 0x000fe400078e02ff */
[----:B------:R-:W-:Y:S02]  /*0bd0*/  IMAD.MOV.U32 R3, RZ, RZ, -0x1 ;  /* 0xffffffffff037424 */ /* 0x000fe400078e00ff */
[----:B------:R-:W-:Y:S02]  /*0be0*/  IMAD R5, R5, R27, R8 ;  /* 0x0000001b05057224 */ /* 0x000fe400078e0208 */
[----:B------:R-:W-:Y:S01]  /*0bf0*/  IMAD R26, R9, R23, R4 ;  /* 0x00000017091a7224 */ /* 0x000fe200078e0204 */
[----:B------:R-:W3:Y:S01]  /*0c00*/  LDC R28, c[0x0][0x658] ;  /* 0x00019600ff1c7b82 */ /* 0x000ee20000000800 */
[----:B------:R-:W-:Y:S01]  /*0c10*/  IMAD.IADD R5, R11, 0x1, R5 ;  /* 0x000000010b057824 */ /* 0x000fe200078e0205 */
[----:B0-----:R-:W-:Y:S01]  /*0c20*/  ISETP.NE.U32.AND P0, PT, R30, RZ, PT ;  /* 0x000000ff1e00720c */ /* 0x001fe20003f05070 */
[----:B------:R-:W-:-:S03]  /*0c30*/  IMAD.MOV.U32 R23, RZ, RZ, 0x1 ;  /* 0x00000001ff177424 */ /* 0x000fc600078e00ff */
[----:B------:R-:W-:Y:S02]  /*0c40*/  ISETP.NE.AND.EX P0, PT, R31, RZ, PT, P0 ;  /* 0x000000ff1f00720c */ /* 0x000fe40003f05300 */
[----:B------:R-:W0:Y:S01]  /*0c50*/  LDC R24, c[0x0][0x600] ;  /* 0x00018000ff187b82 */ /* 0x000e220000000800 */
[-CC-:B-1----:R-:W-:Y:S02]  /*0c60*/  SHF.R.U64 R14, R10, R12.reuse, R5.reuse ;  /* 0x0000000c0a0e7219 */ /* 0x182fe40000001205 */
[----:B------:R-:W-:-:S05]  /*0c70*/  SHF.R.U32.HI R5, RZ, R12, R5 ;  /* 0x0000000cff057219 */ /* 0x000fca0000011605 */
[----:B------:R-:W1:Y:S01]  /*0c80*/  LDC R15, c[0x0][0x648] ;  /* 0x00019200ff0f7b82 */ /* 0x000e620000000800 */
[-CC-:B--2---:R-:W-:Y:S02]  /*0c90*/  SHF.R.U64 R27, R14, R20.reuse, R5.reuse ;  /* 0x000000140e1b7219 */ /* 0x184fe40000001205 */
[----:B------:R-:W-:-:S05]  /*0ca0*/  SHF.R.U32.HI R5, RZ, R20, R5 ;  /* 0x00000014ff057219 */ /* 0x000fca0000011605 */
[----:B------:R-:W2:Y:S01]  /*0cb0*/  LDC R21, c[0x0][0x638] ;  /* 0x00018e00ff157b82 */ /* 0x000ea20000000800 */
[-CC-:B---3--:R-:W-:Y:S02]  /*0cc0*/  SHF.R.U64 R20, R27, R28.reuse, R5.reuse ;  /* 0x0000001c1b147219 */ /* 0x188fe40000001205 */
[-C--:B------:R-:W-:Y:S02]  /*0cd0*/  SHF.L.U32 R3, R3, R28.reuse, RZ ;  /* 0x0000001c03037219 */ /* 0x080fe400000006ff */
[----:B------:R-:W-:Y:S01]  /*0ce0*/  SHF.R.U32.HI R5, RZ, R28, R5 ;  /* 0x0000001cff057219 */ /* 0x000fe20000011605 */
[----:B------:R-:W-:Y:S01]  /*0cf0*/  IMAD.MOV.U32 R4, RZ, RZ, R20 ;  /* 0x000000ffff047224 */ /* 0x000fe200078e0014 */
[----:B------:R-:W-:Y:S01]  /*0d00*/  LOP3.LUT R12, RZ, R3, RZ, 0x33, !PT ;  /* 0x00000003ff0c7212 */ /* 0x000fe200078e33ff */
[----:B------:R-:W3:Y:S01]  /*0d10*/  LDC R25, c[0x0][0x610] ;  /* 0x00018400ff197b82 */ /* 0x000ee20000000800 */
[----:B------:R-:W-:Y:S05]  /*0d20*/  @!P0 BRA `(.L_x_10) ;  /* 0x0000000000288947 */ /* 0x000fea0003800000 */
[----:B------:R-:W4:Y:S02]  /*0d30*/  LDC R3, c[0x0][0x64c] ;  /* 0x00019300ff037b82 */ /* 0x000f240000000800 */
[----:B----4-:R-:W-:-:S05]  /*0d40*/  IADD3 R3, P0, R20, R3, RZ ;  /* 0x0000000314037210 */ /* 0x010fca0007f1e0ff */
        /* <DEDUP_REMOVED lines=8> */
.L_x_10:
[----:B-1----:R-:W-:Y:S01]  /*0dd0*/  SHF.R.U64 R4, R4, R15, R5 ;  /* 0x0000000f04047219 */ /* 0x002fe20000001205 */
[----:B0-----:R-:W-:Y:S01]  /*0de0*/  VIADD R5, R24, 0xffffffff ;  /* 0xffffffff18057836 */ /* 0x001fe20000000000 */
[----:B------:R-:W-:Y:S02]  /*0df0*/  SHF.L.U32 R3, R23, R28, RZ ;  /* 0x0000001c17037219 */ /* 0x000fe400000006ff */
[----:B------:R-:W-:Y:S01]  /*0e00*/  LOP3.LUT R12, R27, R12, RZ, 0xc0, !PT ;  /* 0x0000000c1b0c7212 */ /* 0x000fe200078ec0ff */
[----:B------:R-:W-:Y:S01]  /*0e10*/  IMAD.MOV R8, RZ, RZ, -R4 ;  /* 0x000000ffff087224 */ /* 0x000fe200078e0a04 */
[----:B------:R-:W-:-:S03]  /*0e20*/  SEL R7, R7, R26, !P1 ;  /* 0x0000001a07077207 */ /* 0x000fc60004800000 */
[----:B------:R-:W-:Y:S01]  /*0e30*/  IMAD R12, R3, R4, R12 ;  /* 0x00000004030c7224 */ /* 0x000fe200078e020c */
[----:B------:R-:W-:Y:S01]  /*0e40*/  LOP3.LUT R4, R14, R5, RZ, 0xc0, !PT ;  /* 0x000000050e047212 */ /* 0x000fe200078ec0ff */
[----:B--2---:R-:W-:Y:S02]  /*0e50*/  IMAD R3, R8, R21, R20 ;  /* 0x0000001508037224 */ /* 0x004fe400078e0214 */
[----:B---3--:R-:W-:Y:S02]  /*0e60*/  IMAD R7, R12, R25, R7 ;  /* 0x000000190c077224 */ /* 0x008fe400078e0207 */
[----:B------:R-:W-:Y:S02]  /*0e70*/  IMAD.MOV.U32 R5, RZ, RZ, 0x1 ;  /* 0x00000001ff057424 */ /* 0x000fe400078e00ff */
[----:B------:R-:W-:-:S03]  /*0e80*/  IMAD R4, R3, R24, R4 ;  /* 0x0000001803047224 */ /* 0x000fc600078e0204 */
[----:B------:R-:W-:Y:S02]  /*0e90*/  PRMT R3, R5, 0x7610, R3 ;  /* 0x0000761005037816 */ /* 0x000fe40000000003 */
[----:B------:R-:W-:Y:S02]  /*0ea0*/  SEL R70, R4, R7, !P1 ;  /* 0x0000000704467207 */ /* 0x000fe40004800000 */
[----:B------:R-:W-:-:S07]  /*0eb0*/  SEL R71, R7, R4, !P1 ;  /* 0x0000000407477207 */ /* 0x000fce0004800000 */
.L_x_8:
[----:B------:R-:W-:-:S08]  /*0ec0*/  NOP ;  /* 0x0000000000007918 */ /* 0x000fd00000000000 */
[----:B------:R-:W0:Y:S02]  /*0ed0*/  USETMAXREG.TRY_ALLOC.CTAPOOL UP0, 0xe8 ;  /* 0x000000e8000079c8 */ /* 0x000e240008000600 */
[----:B0-----:R-:W-:-:S13]  /*0ee0*/  PLOP3.LUT P0, PT, PT, PT, UP0, 0x80, 0x0 ;  /* 0x000000000000781c */ /* 0x001fda0003f0f008 */
[----:B------:R-:W-:Y:S05]  /*0ef0*/  @!P0 BRA `(.L_x_8) ;  /* 0xfffffffc00f08947 */ /* 0x000fea000383ffff */
[----:B------:R-:W-:Y:S01]  /*0f00*/  ULDC.64 UR4, c[0x0][0x598] ;  /* 0x0001660000047ab9 */ /* 0x000fe20000000a00 */
[----:B------:R-:W-:Y:S01]  /*0f10*/  ULDC.64 UR40, c[0x0][0x208] ;  /* 0x0000820000287ab9 */ /* 0x000fe20000000a00 */
[----:B------:R-:W-:-:S04]  /*0f20*/  ISETP.NE.U32.AND P0, PT, RZ, UR4, PT ;  /* 0x00000004ff007c0c */ /* 0x000fc8000bf05070 */
[----:B------:R-:W-:-:S13]  /*0f30*/  ISETP.NE.AND.EX P0, PT, RZ, UR5, PT, P0 ;  /* 0x00000005ff007c0c */ /* 0x000fda000bf05300 */
[----:B------:R-:W-:Y:S05]  /*0f40*/  @!P0 BRA `(.L_x_11) ;  /* 0x00000000001c8947 */ /* 0x000fea0003800000 */
[----:B------:R-:W0:Y:S02]  /*0f50*/  LDC.64 R4, c[0x0][0x598] ;  /* 0x00016600ff047b82 */ /* 0x000e240000000a00 */
[----:B0-----:R-:W2:Y:S02]  /*0f60*/  LDG.E.64 R4, desc[UR40][R4.64] ;  /* 0x0000002804047981 */ /* 0x001ea4000c1e1b00 */
[----:B--2---:R-:W-:-:S04]  /*0f70*/  ISETP.NE.U32.AND P0, PT, R4, RZ, PT ;  /* 0x000000ff0400720c */ /* 0x004fc80003f05070 */
[----:B------:R-:W-:-:S13]  /*0f80*/  ISETP.NE.AND.EX P0, PT, R5, RZ, PT, P0 ;  /* 0x000000ff0500720c */ /* 0x000fda0003f05300 */
[----:B------:R-:W-:Y:S05]  /*0f90*/  @!P0 BRA `(.L_x_11) ;  /* 0x0000000000088947 */ /* 0x000fea0003800000 */
[----:B------:R0:W5:Y:S01]  /*0fa0*/  LD.E R23, desc[UR40][R4.64] ;  /* 0x0000002804177980 */ /* 0x000162000c101900 */
[----:B------:R-:W-:Y:S05]  /*0fb0*/  BRA `(.L_x_12) ;  /* 0x0000000000247947 */ /* 0x000fea0003800000 */
.L_x_11:
[----:B------:R-:W-:Y:S02]  /*0fc0*/  ULDC.64 UR4, c[0x0][0x588] ;  /* 0x0001620000047ab9 */ /* 0x000fe40000000a00 */
[----:B------:R-:W-:-:S04]  /*0fd0*/  ISETP.NE.U32.AND P0, PT, RZ, UR4, PT ;  /* 0x00000004ff007c0c */ /* 0x000fc8000bf05070 */
[----:B------:R-:W-:-:S13]  /*0fe0*/  ISETP.NE.AND.EX P0, PT, RZ, UR5, PT, P0 ;  /* 0x00000005ff007c0c */ /* 0x000fda000bf05300 */
[----:B------:R-:W-:Y:S05]  /*0ff0*/  @!P0 BRA `(.L_x_13) ;  /* 0x00000000000c8947 */ /* 0x000fea0003800000 */
[----:B------:R-:W0:Y:S02]  /*1000*/  LDC.64 R4, c[0x0][0x588] ;  /* 0x00016200ff047b82 */ /* 0x000e240000000a00 */
[----:B0-----:R1:W5:Y:S01]  /*1010*/  LDG.E R23, desc[UR40][R4.64] ;  /* 0x0000002804177981 */ /* 0x001362000c1e1900 */
[----:B------:R-:W-:Y:S05]  /*1020*/  BRA `(.L_x_12) ;  /* 0x0000000000087947 */ /* 0x000fea0003800000 */
.L_x_13:
[----:B------:R-:W-:Y:S02]  /*1030*/  ULDC UR4, c[0x0][0x580] ;  /* 0x0001600000047ab9 */ /* 0x000fe40000000800 */
[----:B------:R-:W-:-:S07]  /*1040*/  IMAD.U32 R23, RZ, RZ, UR4 ;  /* 0x00000004ff177e24 */ /* 0x000fce000f8e00ff */
.L_x_12:
[----:B------:R-:W-:Y:S02]  /*1050*/  ULDC.64 UR4, c[0x0][0x5a0] ;  /* 0x0001680000047ab9 */ /* 0x000fe40000000a00 */
[----:B------:R-:W-:-:S04]  /*1060*/  ISETP.NE.U32.AND P0, PT, RZ, UR4, PT ;  /* 0x00000004ff007c0c */ /* 0x000fc8000bf05070 */
[----:B------:R-:W-:-:S13]  /*1070*/  ISETP.NE.AND.EX P0, PT, RZ, UR5, PT, P0 ;  /* 0x00000005ff007c0c */ /* 0x000fda000bf05300 */
[----:B------:R-:W-:Y:S05]  /*1080*/  @!P0 BRA `(.L_x_14) ;  /* 0x00000000001c8947 */ /* 0x000fea0003800000 */
[----:B01----:R-:W0:Y:S02]  /*1090*/  LDC.64 R4, c[0x0][0x5a0] ;  /* 0x00016800ff047b82 */ /* 0x003e240000000a00 */
[----:B0-----:R-:W2:Y:S02]  /*10a0*/  LDG.E.64 R4, desc[UR40][R4.64] ;  /* 0x0000002804047981 */ /* 0x001ea4000c1e1b00 */
[----:B--2---:R-:W-:-:S04]  /*10b0*/  ISETP.NE.U32.AND P0, PT, R4, RZ, PT ;  /* 0x000000ff0400720c */ /* 0x004fc80003f05070 */
[----:B------:R-:W-:-:S13]  /*10c0*/  ISETP.NE.AND.EX P0, PT, R5, RZ, PT, P0 ;  /* 0x000000ff0500720c */ /* 0x000fda0003f05300 */
[----:B------:R-:W-:Y:S05]  /*10d0*/  @!P0 BRA `(.L_x_14) ;  /* 0x0000000000088947 */ /* 0x000fea0003800000 */
[----:B------:R0:W5:Y:S01]  /*10e0*/  LD.E R58, desc[UR40][R4.64] ;  /* 0x00000028043a7980 */ /* 0x000162000c101900 */
[----:B------:R-:W-:Y:S05]  /*10f0*/  BRA `(.L_x_15) ;  /* 0x0000000000247947 */ /* 0x000fea0003800000 */
.L_x_14:
[----:B------:R-:W-:Y:S02]  /*1100*/  ULDC.64 UR4, c[0x0][0x590] ;  /* 0x0001640000047ab9 */ /* 0x000fe40000000a00 */
[----:B------:R-:W-:-:S04]  /*1110*/  ISETP.NE.U32.AND P0, PT, RZ, UR4, PT ;  /* 0x00000004ff007c0c */ /* 0x000fc8000bf05070 */
[----:B------:R-:W-:-:S13]  /*1120*/  ISETP.NE.AND.EX P0, PT, RZ, UR5, PT, P0 ;  /* 0x00000005ff007c0c */ /* 0x000fda000bf05300 */
[----:B------:R-:W-:Y:S05]  /*1130*/  @!P0 BRA `(.L_x_16) ;  /* 0x00000000000c8947 */ /* 0x000fea0003800000 */
[----:B------:R-:W2:Y:S02]  /*1140*/  LDC.64 R58, c[0x0][0x590] ;  /* 0x00016400ff3a7b82 */ /* 0x000ea40000000a00 */
[----:B--2---:R2:W5:Y:S01]  /*1150*/  LDG.E R58, desc[UR40][R58.64] ;  /* 0x000000283a3a7981 */ /* 0x004562000c1e1900 */
[----:B------:R-:W-:Y:S05]  /*1160*/  BRA `(.L_x_15) ;  /* 0x0000000000087947 */ /* 0x000fea0003800000 */
.L_x_16:
[----:B------:R-:W-:Y:S02]  /*1170*/  ULDC UR4, c[0x0][0x584] ;  /* 0x0001610000047ab9 */ /* 0x000fe40000000800 */
[----:B------:R-:W-:-:S07]  /*1180*/  IMAD.U32 R58, RZ, RZ, UR4 ;  /* 0x00000004ff3a7e24 */ /* 0x000fce000f8e00ff */
.L_x_15:
[----:B------:R-:W-:-:S13]  /*1190*/  LOP3.LUT P0, RZ, R3, 0xff, RZ, 0xc0, !PT ;  /* 0x000000ff03ff7812 */ /* 0x000fda000780c0ff */
[----:B------:R-:W-:Y:S05]  /*11a0*/  @!P0 EXIT ;  /* 0x000000000000894d */ /* 0x000fea0003800000 */
[----:B------:R-:W3:Y:S01]  /*11b0*/  LDC R61, c[0x0][0x658] ;  /* 0x00019600ff3d7b82 */ /* 0x000ee20000000800 */
[----:B------:R-:W-:Y:S01]  /*11c0*/  LOP3.LUT R6, R6, 0x1, RZ, 0xc0, !PT ;  /* 0x0000000106067812 */ /* 0x000fe200078ec0ff */
[----:B------:R-:W-:Y:S01]  /*11d0*/  ULDC.64 UR6, c[0x0][0x288] ;  /* 0x0000a20000067ab9 */ /* 0x000fe20000000a00 */
[----:B------:R-:W-:Y:S01]  /*11e0*/  SHF.R.U32.HI R3, RZ, 0x2, R63 ;  /* 0x00000002ff037819 */ /* 0x000fe2000001163f */
[----:B------:R-:W-:Y:S01]  /*11f0*/  UIADD3 UR4, UR7, 0x7f, URZ ;  /* 0x0000007f07047890 */ /* 0x000fe2000fffe03f */
[----:B------:R-:W-:Y:S01]  /*1200*/  SHF.R.U32.HI R0, RZ, 0x1, R0 ;  /* 0x00000001ff007819 */ /* 0x000fe20000011600 */
[----:B------:R-:W-:Y:S01]  /*1210*/  IMAD.SHL.U32 R56, R6, 0x40, RZ ;  /* 0x0000004006387824 */ /* 0x000fe200078e00ff */
[----:B------:R-:W-:Y:S01]  /*1220*/  LOP3.LUT R3, R3, 0x7, RZ, 0xc0, !PT ;  /* 0x0000000703037812 */ /* 0x000fe200078ec0ff */
[----:B01----:R-:W0:Y:S01]  /*1230*/  LDC.64 R4, c[0x0][0x5c8] ;  /* 0x00017200ff047b82 */ /* 0x003e220000000a00 */
[----:B------:R-:W-:Y:S01]  /*1240*/  USHF.R.S32.HI UR5, URZ, 0x1f, UR4 ;  /* 0x0000001f3f057899 */ /* 0x000fe20008011404 */
[----:B------:R-:W-:Y:S01]  /*1250*/  LOP3.LUT R0, R0, 0x30, RZ, 0xc0, !PT ;  /* 0x0000003000007812 */ /* 0x000fe200078ec0ff */
[----:B------:R-:W-:Y:S01]  /*1260*/  IMAD.MOV.U32 R8, RZ, RZ, 0x1 ;  /* 0x00000001ff087424 */ /* 0x000fe200078e00ff */
[--C-:B------:R-:W-:Y:S01]  /*1270*/  LOP3.LUT R56, R56, 0x40, R3.reuse, 0xe2, !PT ;  /* 0x0000004038387812 */ /* 0x100fe200078ee203 */
[----:B------:R-:W-:Y:S01]  /*1280*/  ULEA.HI UR5, UR5, UR4, URZ, 0x7 ;  /* 0x0000000405057291 */ /* 0x000fe2000f8f383f */
[-C--:B------:R-:W-:Y:S01]  /*1290*/  IADD3 R3, RZ, -R0.reuse, -R3 ;  /* 0x80000000ff037210 */ /* 0x080fe20007ffe803 */
[----:B------:R-:W-:Y:S01]  /*12a0*/  IMAD.U32 R7, RZ, RZ, UR6 ;  /* 0x00000006ff077e24 */ /* 0x000fe2000f8e00ff */
[----:B------:R-:W1:Y:S01]  /*12b0*/  LDC R65, c[0x0][0x600] ;  /* 0x00018000ff417b82 */ /* 0x000e620000000800 */
[----:B------:R-:W-:Y:S01]  /*12c0*/  LOP3.LUT R56, R56, R0, RZ, 0xfc, !PT ;  /* 0x0000000038387212 */ /* 0x000fe200078efcff */
[----:B------:R-:W-:Y:S01]  /*12d0*/  IMAD.MOV.U32 R0, RZ, RZ, -0x1 ;  /* 0xffffffffff007424 */ /* 0x000fe200078e00ff */
[----:B------:R-:W-:Y:S01]  /*12e0*/  USHF.R.S32.HI UR43, URZ, 0x7, UR5 ;  /* 0x000000073f2b7899 */ /* 0x000fe20008011405 */
[C---:B------:R-:W-:Y:S01]  /*12f0*/  LOP3.LUT R62, R63.reuse, 0x3, RZ, 0xc0, !PT ;  /* 0x000000033f3e7812 */ /* 0x040fe200078ec0ff */
[----:B------:R-:W-:Y:S01]  /*1300*/  IMAD R3, R6, -0x40, R3 ;  /* 0xffffffc006037824 */ /* 0x000fe200078e0203 */
[C---:B------:R-:W-:Y:S01]  /*1310*/  LOP3.LUT R64, R63.reuse, 0x80, RZ, 0xc0, !PT ;  /* 0x000000803f407812 */ /* 0x040fe200078ec0ff */
[----:B------:R-:W-:Y:S01]  /*1320*/  UISETP.LT.AND UP0, UPT, UR43, 0x1, UPT ;  /* 0x000000012b00788c */ /* 0x000fe2000bf01270 */
[-C--:B---3--:R-:W-:Y:S01]  /*1330*/  SHF.L.U32 R0, R0, R61.reuse, RZ ;  /* 0x0000003d00007219 */ /* 0x088fe200000006ff */
[----:B------:R-:W-:Y:S01]  /*1340*/  ULDC UR4, c[0x0][0x284] ;  /* 0x0000a10000047ab9 */ /* 0x000fe20000000800 */
[----:B------:R-:W-:Y:S01]  /*1350*/  IMAD R62, R62, -0x2, R7 ;  /* 0xfffffffe3e3e7824 */ /* 0x000fe200078e0207 */
[----:B------:R-:W-:Y:S01]  /*1360*/  USEL UR44, UR43, 0x1, UP0 ;  /* 0x000000012b2c7887 */ /* 0x000fe20008000000 */
[----:B------:R-:W-:Y:S01]  /*1370*/  SHF.L.U32 R61, R8, R61, RZ ;  /* 0x0000003d083d7219 */ /* 0x000fe200000006ff */
[----:B------:R-:W-:Y:S01]  /*1380*/  IMAD.SHL.U32 R63, R63, 0x2, RZ ;  /* 0x000000023f3f7824 */ /* 0x000fe200078e00ff */
[----:B------:R-:W-:Y:S01]  /*1390*/  LOP3.LUT R68, R18, 0x1, RZ, 0xfc, !PT ;  /* 0x0000000112447812 */ /* 0x000fe200078efcff */
[----:B------:R-:W-:Y:S01]  /*13a0*/  VIADD R67, R3, UR4 ;  /* 0x0000000403437c36 */ /* 0x000fe20008000000 */
[C---:B0-----:R-:W-:Y:S01]  /*13b0*/  SHF.L.U64.HI R60, R4.reuse, 0x3, R5 ;  /* 0x00000003043c7819 */ /* 0x041fe20000010205 */
[----:B--2---:R-:W-:Y:S01]  /*13c0*/  IMAD.SHL.U32 R59, R4, 0x8, RZ ;  /* 0x00000008043b7824 */ /* 0x004fe200078e00ff */
[----:B------:R-:W-:Y:S01]  /*13d0*/  SHF.R.U32.HI R64, RZ, 0x7, R64 ;  /* 0x00000007ff407819 */ /* 0x000fe20000011640 */
[----:B------:R-:W-:Y:S01]  /*13e0*/  IMAD.MOV.U32 R57, RZ, RZ, RZ ;  /* 0x000000ffff397224 */ /* 0x000fe200078e00ff */
[----:B------:R-:W-:Y:S01]  /*13f0*/  LOP3.LUT R66, RZ, R0, RZ, 0x33, !PT ;  /* 0x00000000ff427212 */ /* 0x000fe200078e33ff */
[----:B------:R-:W-:Y:S01]  /*1400*/  UIADD3 UR44, UR43, -UR44, URZ ;  /* 0x8000002c2b2c7290 */ /* 0x000fe2000fffe03f */
[----:B------:R-:W-:Y:S01]  /*1410*/  UMOV UR36, URZ ;  /* 0x0000003f00247c82 */ /* 0x000fe20008000000 */
[----:B-1----:R-:W-:Y:S01]  /*1420*/  VIADD R65, R65, 0xffffffff ;  /* 0xffffffff41417836 */ /* 0x002fe20000000000 */
[----:B------:R-:W-:-:S09]  /*1430*/  UMOV UR42, URZ ;  /* 0x0000003f002a7c82 */ /* 0x000fd20008000000 */
.L_x_98:
[----:B0-----:R-:W0:Y:S01]  /*1440*/  SHFL.IDX PT, R0, R64, RZ, 0x1f ;  /* 0x00001fff40007589 */ /* 0x001e2200000e0000 */
[----:B-1----:R-:W1:Y:S01]  /*1450*/  S2UR UR7, SR_CgaCtaId ;  /* 0x00000000000779c3 */ /* 0x002e620000008800 */
[----:B------:R-:W-:Y:S01]  /*1460*/  UMOV UR6, 0x400 ;  /* 0x0000040000067882 */ /* 0x000fe20000000000 */
[----:B0-----:R-:W-:Y:S01]  /*1470*/  R2UR UR4, R0 ;  /* 0x00000000000472ca */ /* 0x001fe200000e0000 */
[----:B-1----:R-:W-:-:S12]  /*1480*/  ULEA UR6, UR7, UR6, 0x18 ;  /* 0x0000000607067291 */ /* 0x002fd8000f8ec03f */
[----:B------:R-:W-:-:S04]  /*1490*/  ULEA.HI UR5, UR4, UR4, URZ, 0x1 ;  /* 0x0000000404057291 */ /* 0x000fc8000f8f083f */
[----:B------:R-:W-:-:S04]  /*14a0*/  ULOP3.LUT UR5, UR5, 0x7fffe, URZ, 0xc0, !UPT ;  /* 0x0007fffe05057892 */ /* 0x000fc8000f8ec03f */
[----:B------:R-:W-:-:S03]  /*14b0*/  UIADD3 UR5, UR4, -UR5, URZ ;  /* 0x8000000504057290 */ /* 0x000fc6000fffe03f */
[----:B------:R-:W-:Y:S01]  /*14c0*/  ULDC UR4, c[0x0][0x28c] ;  /* 0x0000a30000047ab9 */ /* 0x000fe20000000800 */
[----:B------:R-:W-:Y:S01]  /*14d0*/  ULEA UR5, UR5, UR6, 0xd ;  /* 0x0000000605057291 */ /* 0x000fe2000f8e683f */
[----:B------:R-:W-:-:S03]  /*14e0*/  ISETP.LT.AND P0, PT, RZ, UR4, PT ;  /* 0x00000004ff007c0c */ /* 0x000fc6000bf01270 */
[----:B------:R-:W-:-:S04]  /*14f0*/  UIADD3 UR5, UR5, 0x100, URZ ;  /* 0x0000010005057890 */ /* 0x000fc8000fffe03f */
[----:B------:R-:W-:-:S04]  /*1500*/  USHF.R.U32.HI UR5, URZ, 0x4, UR5 ;  /* 0x000000043f057899 */ /* 0x000fc80008011605 */
[----:B------:R-:W-:-:S04]  /*1510*/  ULOP3.LUT UR5, UR5, 0x3fff, URZ, 0xc0, !UPT ;  /* 0x00003fff05057892 */ /* 0x000fc8000f8ec03f */
[----:B------:R-:W-:Y:S01]  /*1520*/  ULOP3.LUT UR45, UR5, 0x10000, URZ, 0xfc, !UPT ;  /* 0x00010000052d7892 */ /* 0x000fe2000f8efc3f */
[----:B--234-:R-:W-:Y:S11]  /*1530*/  @P0 BRA `(.L_x_17) ;  /* 0x0000000000400947 */ /* 0x01cff60003800000 */
[----:B------:R-:W-:Y:S01]  /*1540*/  MOV R0, 0x0 ;  /* 0x0000000000007802 */ /* 0x000fe20000000f00 */
[----:B------:R-:W-:Y:S01]  /*1550*/  ULDC.64 UR4, c[0x4][0x68] ;  /* 0x01001a0000047ab9 */ /* 0x000fe20000000a00 */
[----:B------:R-:W-:Y:S01]  /*1560*/  ULDC.64 UR6, c[0x4][0x8] ;  /* 0x0100020000067ab9 */ /* 0x000fe20000000a00 */
[----:B------:R-:W-:Y:S01]  /*1570*/  IMAD.U32 R4, RZ, RZ, UR4 ;  /* 0x00000004ff047e24 */ /* 0x000fe2000f8e00ff */
[----:B------:R0:W1:Y:S01]  /*1580*/  LDC.64 R14, c[0x4][R0] ;  /* 0x01000000000e7b82 */ /* 0x0000620000000a00 */
[----:B------:R-:W-:Y:S01]  /*1590*/  IMAD.U32 R5, RZ, RZ, UR5 ;  /* 0x00000005ff057e24 */ /* 0x000fe2000f8e00ff */
[----:B------:R-:W-:Y:S01]  /*15a0*/  ULDC.64 UR4, c[0x4][0x70] ;  /* 0x01001c0000047ab9 */ /* 0x000fe20000000a00 */
[----:B------:R-:W-:Y:S02]  /*15b0*/  IMAD.U32 R10, RZ, RZ, UR6 ;  /* 0x00000006ff0a7e24 */ /* 0x000fe4000f8e00ff */
[----:B------:R-:W-:Y:S02]  /*15c0*/  IMAD.U32 R6, RZ, RZ, UR4 ;  /* 0x00000004ff067e24 */ /* 0x000fe4000f8e00ff */
[----:B------:R-:W-:-:S02]  /*15d0*/  IMAD.U32 R7, RZ, RZ, UR5 ;  /* 0x00000005ff077e24 */ /* 0x000fc4000f8e00ff */
[----:B------:R-:W-:Y:S02]  /*15e0*/  IMAD.U32 R11, RZ, RZ, UR7 ;  /* 0x00000007ff0b7e24 */ /* 0x000fe4000f8e00ff */
[----:B------:R-:W-:Y:S02]  /*15f0*/  IMAD.MOV.U32 R8, RZ, RZ, 0x1e1 ;  /* 0x000001e1ff087424 */ /* 0x000fe400078e00ff */
[----:B------:R-:W-:Y:S02]  /*1600*/  IMAD.MOV.U32 R12, RZ, RZ, 0x1 ;  /* 0x00000001ff0c7424 */ /* 0x000fe400078e00ff */
[----:B0-----:R-:W-:-:S07]  /*1610*/  IMAD.MOV.U32 R13, RZ, RZ, RZ ;  /* 0x000000ffff0d7224 */ /* 0x001fce00078e00ff */
[----:B------:R-:W-:-:S07]  /*1620*/  LEPC R20, `(.L_x_17) ;  /* 0x000000001014794e */ /* 0x000fce0000000000 */
[----:B-1---5:R-:W-:Y:S05]  /*1630*/  CALL.ABS.NOINC R14 ;  /* 0x000000000e007343 */ /* 0x022fea0003c00000 */
.L_x_17:
[----:B------:R-:W-:-:S13]  /*1640*/  ISETP.NE.AND P0, PT, R68, 0x3, PT ;  /* 0x000000034400780c */ /* 0x000fda0003f05270 */
[----:B------:R-:W-:Y:S05]  /*1650*/  @!P0 BRA `(.L_x_18) ;  /* 0x0000000000048947 */ /* 0x000fea0003800000 */
[----:B------:R-:W-:Y:S01]  /*1660*/  BPT.TRAP 0x1 ;  /* 0x000000040000795c */ /* 0x000fe20000300000 */
.L_x_18:
[----:B------:R-:W0:Y:S01]  /*1670*/  S2UR UR5, SR_CgaCtaId ;  /* 0x00000000000579c3 */ /* 0x000e220000008800 */
[----:B------:R-:W-:Y:S01]  /*1680*/  UMOV UR4, 0x400 ;  /* 0x0000040000047882 */ /* 0x000fe20000000000 */
[----:B------:R-:W-:Y:S02]  /*1690*/  IMAD.U32 R0, RZ, RZ, UR36 ;  /* 0x00000024ff007e24 */ /* 0x000fe4000f8e00ff */
[----:B------:R-:W-:-:S03]  /*16a0*/  IMAD.U32 R3, RZ, RZ, UR42 ;  /* 0x0000002aff037e24 */ /* 0x000fc6000f8e00ff */
[----:B------:R-:W-:Y:S01]  /*16b0*/  SHF.L.U32 R0, R0, 0x1f, RZ ;  /* 0x0000001f00007819 */ /* 0x000fe200000006ff */
[----:B0-----:R-:W-:-:S06]  /*16c0*/  ULEA UR4, UR5, UR4, 0x18 ;  /* 0x0000000405047291 */ /* 0x001fcc000f8ec03f */
[----:B------:R-:W-:-:S04]  /*16d0*/  IMAD.U32 R6, RZ, RZ, UR4 ;  /* 0x00000004ff067e24 */ /* 0x000fc8000f8e00ff */
[----:B------:R-:W-:-:S04]  /*16e0*/  IMAD R3, R3, 0x8, R6 ;  /* 0x0000000803037824 */ /* 0x000fc800078e0206 */
[----:B------:R0:W1:Y:S01]  /*16f0*/  SYNCS.PHASECHK.TRANS64.TRYWAIT P1, [R3+URZ], R0 ;  /* 0x00000000030075a7 */ /* 0x000062000802017f */
[----:B------:R-:W-:Y:S05]  /*1700*/  @!P0 BRA `(.L_x_19) ;  /* 0x0000000000048947 */ /* 0x000fea0003800000 */
[----:B------:R-:W-:Y:S01]  /*1710*/  BPT.TRAP 0x1 ;  /* 0x000000040000795c */ /* 0x000fe20000300000 */
.L_x_19:
[----:B------:R-:W-:-:S05]  /*1720*/  IMAD.U32 R4, RZ, RZ, UR44 ;  /* 0x0000002cff047e24 */ /* 0x000fca000f8e00ff */
[----:B------:R-:W-:Y:S01]  /*1730*/  ISETP.GE.AND P2, PT, R4, 0x1, PT ;  /* 0x000000010400780c */ /* 0x000fe20003f46270 */
[----:B-1----:R-:W-:-:S12]  /*1740*/  @P1 BRA `(.L_x_20) ;  /* 0x0000000000081947 */ /* 0x002fd80003800000 */
[----:B------:R-:W1:Y:S02]  /*1750*/  SYNCS.PHASECHK.TRANS64.TRYWAIT P1, [R3+URZ], R0 ;  /* 0x00000000030075a7 */ /* 0x000e64000802017f */
[----:B-1----:R-:W-:Y:S05]  /*1760*/  @!P1 BRA `(.L_x_21) ;  /* 0x0000004c001c9947 */ /* 0x002fea0003800000 */
.L_x_20:
[----:B------:R-:W-:Y:S05]  /*1770*/  WARPSYNC.ALL ;  /* 0x0000000000007948 */ /* 0x000fea0003800000 */
[----:B------:R-:W-:Y:S01]  /*1780*/  R2UR UR4, R6 ;  /* 0x00000000060472ca */ /* 0x000fe200000e0000 */
[----:B------:R-:W-:Y:S01]  /*1790*/  ULEA UR8, UR42, UR45, 0xc ;  /* 0x0000002d2a087291 */ /* 0x000fe2000f8e603f */
[----:B------:R-:W-:Y:S01]  /*17a0*/  WARPGROUP.ARRIVE ;  /* 0x00000000000079c5 */ /* 0x000fe20000000000 */
[----:B------:R-:W-:Y:S01]  /*17b0*/  UMOV UR9, 0x40000040 ;  /* 0x4000004000097882 */ /* 0x000fe20000000000 */
[----:B------:R-:W-:Y:S01]  /*17c0*/  UMOV UR11, 0x40000040 ;  /* 0x40000040000b7882 */ /* 0x000fe20000000000 */
[----:B------:R-:W-:Y:S01]  /*17d0*/  UIADD3 UR12, UR8, 0x2, URZ ;  /* 0x00000002080c7890 */ /* 0x000fe2000fffe03f */
[----:B------:R-:W-:Y:S01]  /*17e0*/  UMOV UR13, 0x40000040 ;  /* 0x40000040000d7882 */ /* 0x000fe20000000000 */
[----:B------:R-:W-:-:S06]  /*17f0*/  UMOV UR15, 0x40000040 ;  /* 0x40000040000f7882 */ /* 0x000fcc0000000000 */
[----:B------:R-:W-:-:S04]  /*1800*/  UIADD3 UR4, UR4, 0x20100, URZ ;  /* 0x0002010004047890 */ /* 0x000fc8000fffe03f */
[----:B------:R-:W-:-:S04]  /*1810*/  USHF.R.U32.HI UR4, URZ, 0x4, UR4 ;  /* 0x000000043f047899 */ /* 0x000fc80008011604 */
[----:B------:R-:W-:-:S04]  /*1820*/  ULOP3.LUT UR4, UR4, 0x3fff, URZ, 0xc0, !UPT ;  /* 0x00003fff04047892 */ /* 0x000fc8000f8ec03f */
[----:B------:R-:W-:-:S04]  /*1830*/  ULOP3.LUT UR4, UR4, 0x10000, URZ, 0xfc, !UPT ;  /* 0x0001000004047892 */ /* 0x000fc8000f8efc3f */
[----:B------:R-:W-:-:S04]  /*1840*/  ULEA UR6, UR42, UR4, 0xb ;  /* 0x000000042a067291 */ /* 0x000fc8000f8e583f */
[----:B------:R-:W-:-:S03]  /*1850*/  UIADD3 UR14, UR6, 0x2, URZ ;  /* 0x00000002060e7890 */ /* 0x000fc6000fffe03f */
[----:B------:R-:W-:Y:S02]  /*1860*/  UMOV UR10, UR6 ;  /* 0x00000006000a7c82 */ /* 0x000fe40008000000 */
[----:B------:R-:W-:Y:S01]  /*1870*/  HGMMA.64x64x8.F32.TF32 R24, gdesc[UR8], RZ, !UPT, gsb0 ;  /* 0x04e00000081879f0 */ /* 0x000fe2000c0028ff */
[----:B------:R-:W-:Y:S01]  /*1880*/  UIADD3 UR10, UR6, 0x606, URZ ;  /* 0x00000606060a7890 */ /* 0x000fe2000fffe03f */
[----:B------:R-:W-:Y:S01]  /*1890*/  UMOV UR9, 0x40000040 ;  /* 0x4000004000097882 */ /* 0x000fe20000000000 */
[----:B------:R-:W-:Y:S01]  /*18a0*/  UMOV UR11, 0x40000040 ;  /* 0x40000040000b7882 */ /* 0x000fe20000000000 */
[----:B------:R-:W-:Y:S02]  /*18b0*/  WARPGROUP.DEPBAR.LE gsb0, 0x0 ;  /* 0x00008000000079c5 */ /* 0x000fe40000010000 */
[----:B------:R-:W-:-:S06]  /*18c0*/  WARPGROUP.ARRIVE ;  /* 0x00000000000079c5 */ /* 0x000fcc0000000000 */
[----:B------:R-:W-:Y:S01]  /*18d0*/  HGMMA.64x64x8.F32.TF32 R24, gdesc[UR12], R24, gsb0 ;  /* 0x04e000000c1879f0 */ /* 0x000fe20008002818 */
[----:B------:R-:W-:Y:S02]  /*18e0*/  UIADD3 UR12, UR8, 0x4, URZ ;  /* 0x00000004080c7890 */ /* 0x000fe4000fffe03f */
        /* <DEDUP_REMOVED lines=87> */
[----:B------:R-:W-:Y:S01]  /*1e60*/  UIADD3 UR8, UR8, 0xc06, URZ ;  /* 0x00000c0608087890 */ /* 0x000fe2000fffe03f */
[----:B------:R-:W-:Y:S02]  /*1e70*/  WARPGROUP.DEPBAR.LE gsb0, 0x0 ;  /* 0x00008000000079c5 */ /* 0x000fe40000010000 */
[----:B------:R-:W-:-:S06]  /*1e80*/  WARPGROUP.ARRIVE ;  /* 0x00000000000079c5 */ /* 0x000fcc0000000000 */
[----:B------:R-:W-:Y:S03]  /*1e90*/  HGMMA.64x64x8.F32.TF32 R24, gdesc[UR12], R24, gsb0 ;  /* 0x04e000000c1879f0 */ /* 0x000fe60008002818 */
[----:B------:R-:W-:Y:S02]  /*1ea0*/  WARPGROUP.DEPBAR.LE gsb0, 0x0 ;  /* 0x00008000000079c5 */ /* 0x000fe40000010000 */
[----:B------:R-:W-:-:S06]  /*1eb0*/  WARPGROUP.ARRIVE ;  /* 0x00000000000079c5 */ /* 0x000fcc0000000000 */
[----:B------:R-:W-:Y:S03]  /*1ec0*/  HGMMA.64x64x8.F32.TF32 R24, gdesc[UR8], R24, gsb0 ;  /* 0x04e00000081879f0 */ /* 0x000fe60008002818 */
[----:B------:R-:W-:Y:S02]  /*1ed0*/  WARPGROUP.DEPBAR.LE gsb0, 0x0 ;  /* 0x00008000000079c5 */ /* 0x000fe40000010000 */
[----:B------:R-:W-:Y:S05]  /*1ee0*/  @!P2 BRA `(.L_x_22) ;  /* 0x000000080078a947 */ /* 0x000fea0003800000 */
[----:B------:R-:W-:Y:S01]  /*1ef0*/  UIADD3 UR5, UR42, 0x1, URZ ;  /* 0x000000012a057890 */ /* 0x000fe2000fffe03f */
[----:B01----:R-:W-:Y:S02]  /*1f00*/  IMAD.U32 R0, RZ, RZ, UR44 ;  /* 0x0000002cff007e24 */ /* 0x003fe4000f8e00ff */
[----:B------:R-:W-:Y:S01]  /*1f10*/  IMAD.U32 R3, RZ, RZ, UR42 ;  /* 0x0000002aff037e24 */ /* 0x000fe2000f8e00ff */
[----:B------:R-:W-:-:S04]  /*1f20*/  UISETP.NE.AND UP0, UPT, UR5, 0x2, UPT ;  /* 0x000000020500788c */ /* 0x000fc8000bf05270 */
[----:B------:R-:W-:Y:S02]  /*1f30*/  USEL UR6, URZ, 0x1, UP0 ;  /* 0x000000013f067887 */ /* 0x000fe40008000000 */
[----:B------:R-:W-:Y:S02]  /*1f40*/  USEL UR5, UR5, URZ, UP0 ;  /* 0x0000003f05057287 */ /* 0x000fe40008000000 */
[----:B------:R-:W-:-:S06]  /*1f50*/  ULOP3.LUT UR6, UR36, UR6, URZ, 0x3c, !UPT ;  /* 0x0000000624067292 */ /* 0x000fcc000f8e3c3f */
[----:B------:R-:W-:-:S07]  /*1f60*/  IMAD.U32 R7, RZ, RZ, UR6 ;  /* 0x00000006ff077e24 */ /* 0x000fce000f8e00ff */
.L_x_29:
[----:B------:R-:W-:Y:S05]  /*1f70*/  @!P0 BRA `(.L_x_23) ;  /* 0x0000000000048947 */ /* 0x000fea0003800000 */
[----:B------:R-:W-:Y:S01]  /*1f80*/  BPT.TRAP 0x1 ;  /* 0x000000040000795c */ /* 0x000fe20000300000 */
.L_x_23:
[----:B------:R-:W0:Y:S01]  /*1f90*/  S2UR UR7, SR_CgaCtaId ;  /* 0x00000000000779c3 */ /* 0x000e220000008800 */
[----:B------:R-:W-:Y:S01]  /*1fa0*/  UMOV UR6, 0x400 ;  /* 0x0000040000067882 */ /* 0x000fe20000000000 */
[----:B------:R-:W-:Y:S01]  /*1fb0*/  IMAD.U32 R5, RZ, RZ, UR5 ;  /* 0x00000005ff057e24 */ /* 0x000fe2000f8e00ff */
[----:B------:R-:W-:Y:S01]  /*1fc0*/  SHF.L.U32 R4, R7, 0x1f, RZ ;  /* 0x0000001f07047819 */ /* 0x000fe200000006ff */
[----:B0-----:R-:W-:-:S06]  /*1fd0*/  ULEA UR6, UR7, UR6, 0x18 ;  /* 0x0000000607067291 */ /* 0x001fcc000f8ec03f */
[----:B------:R-:W-:-:S04]  /*1fe0*/  IMAD.U32 R6, RZ, RZ, UR6 ;  /* 0x00000006ff067e24 */ /* 0x000fc8000f8e00ff */
[----:B------:R-:W-:-:S04]  /*1ff0*/  IMAD R5, R5, 0x8, R6 ;  /* 0x0000000805057824 */ /* 0x000fc800078e0206 */
[----:B------:R0:W1:Y:S01]  /*2000*/  SYNCS.PHASECHK.TRANS64.TRYWAIT P1, [R5+URZ], R4 ;  /* 0x00000004050075a7 */ /* 0x000062000802017f */
[----:B------:R-:W-:Y:S05]  /*2010*/  @!P0 BRA `(.L_x_24) ;  /* 0x0000000000048947 */ /* 0x000fea0003800000 */
[----:B------:R-:W-:Y:S01]  /*2020*/  BPT.TRAP 0x1 ;  /* 0x000000040000795c */ /* 0x000fe20000300000 */
.L_x_24:
[----:B-1----:R-:W-:Y:S05]  /*2030*/  @P1 BRA `(.L_x_25) ;  /* 0x0000000000081947 */ /* 0x002fea0003800000 */
[----:B------:R-:W1:Y:S02]  /*2040*/  SYNCS.PHASECHK.TRANS64.TRYWAIT P1, [R5+URZ], R4 ;  /* 0x00000004050075a7 */ /* 0x000e64000802017f */
[----:B-1----:R-:W-:Y:S05]  /*2050*/  @!P1 BRA `(.L_x_26) ;  /* 0x0000004000f49947 */ /* 0x002fea0003800000 */
.L_x_25:
[----:B------:R-:W-:Y:S01]  /*2060*/  ULEA UR8, UR5, UR4, 0xb ;  /* 0x0000000405087291 */ /* 0x000fe2000f8e583f */
[----:B------:R-:W-:Y:S01]  /*2070*/  WARPGROUP.ARRIVE ;  /* 0x00000000000079c5 */ /* 0x000fe20000000000 */
[----:B------:R-:W-:Y:S01]  /*2080*/  ULEA UR6, UR5, UR45, 0xc ;  /* 0x0000002d05067291 */ /* 0x000fe2000f8e603f */
[----:B------:R-:W-:Y:S01]  /*2090*/  UMOV UR15, 0x40000040 ;  /* 0x40000040000f7882 */ /* 0x000fe20000000000 */
[----:B------:R-:W-:Y:S01]  /*20a0*/  UMOV UR13, 0x40000040 ;  /* 0x40000040000d7882 */ /* 0x000fe20000000000 */
[----:B------:R-:W-:Y:S02]  /*20b0*/  UIADD3 UR10, UR8, 0x606, URZ ;  /* 0x00000606080a7890 */ /* 0x000fe4000fffe03f */
[----:B------:R-:W-:Y:S02]  /*20c0*/  UMOV UR14, UR8 ;  /* 0x00000008000e7c82 */ /* 0x000fe40008000000 */
[----:B------:R-:W-:Y:S01]  /*20d0*/  UMOV UR12, UR6 ;  /* 0x00000006000c7c82 */ /* 0x000fe20008000000 */
[----:B------:R-:W-:Y:S01]  /*20e0*/  UMOV UR11, 0x40000040 ;  /* 0x40000040000b7882 */ /* 0x000fe20000000000 */
[----:B------:R-:W-:Y:S01]  /*20f0*/  HGMMA.64x64x8.F32.TF32 R24, gdesc[UR12], R24, gsb0 ;  /* 0x04e000000c1879f0 */ /* 0x000fe20008002818 */
[----:B------:R-:W-:-:S02]  /*2100*/  UIADD3 UR14, UR8, 0x2, URZ ;  /* 0x00000002080e7890 */ /* 0x000fc4000fffe03f */
[----:B------:R-:W-:Y:S01]  /*2110*/  UIADD3 UR12, UR6, 0x2, URZ ;  /* 0x00000002060c7890 */ /* 0x000fe2000fffe03f */
[----:B------:R-:W-:Y:S01]  /*2120*/  UMOV UR15, 0x40000040 ;  /* 0x40000040000f7882 */ /* 0x000fe20000000000 */
        /* <DEDUP_REMOVED lines=102> */
[----:B------:R-:W-:Y:S01]  /*2790*/  BPT.TRAP 0x1 ;  /* 0x000000040000795c */ /* 0x000fe20000300000 */
.L_x_27:
[----:B------:R-:W-:-:S13]  /*27a0*/  ISETP.NE.AND P1, PT, R22, RZ, PT ;  /* 0x000000ff1600720c */ /* 0x000fda0003f25270 */
[----:B01----:R-:W-:-:S04]  /*27b0*/  @P1 IMAD R4, R3, 0x8, R6 ;  /* 0x0000000803041824 */ /* 0x003fc800078e0206 */
[----:B------:R-:W-:-:S05]  /*27c0*/  @P1 VIADD R4, R4, 0x10 ;  /* 0x0000001004041836 */ /* 0x000fca0000000000 */
[----:B------:R-:W-:-:S04]  /*27d0*/  @P1 PRMT R4, R19, 0x654, R4 ;  /* 0x0000065413041816 */ /* 0x000fc80000000004 */
[----:B------:R0:W-:Y:S01]  /*27e0*/  @P1 SYNCS.ARRIVE.TRANS64.RED.A1T0 RZ, [R4+URZ], RZ ;  /* 0x000000ff04ff19a7 */ /* 0x0001e2000810043f */
[----:B------:R-:W-:-:S13]  /*27f0*/  ISETP.GT.U32.AND P1, PT, R18, 0x1, PT ;  /* 0x000000011200780c */ /* 0x000fda0003f24070 */
[----:B0-----:R-:W-:Y:S05]  /*2800*/  @P1 BRA `(.L_x_28) ;  /* 0x0000000000041947 */ /* 0x001fea0003800000 */
[----:B------:R-:W-:Y:S01]  /*2810*/  BPT.TRAP 0x1 ;  /* 0x000000040000795c */ /* 0x000fe20000300000 */
.L_x_28:
[----:B------:R-:W-:Y:S01]  /*2820*/  UIADD3 UR5, UR5, 0x1, URZ ;  /* 0x0000000105057890 */ /* 0x000fe2000fffe03f */
[C---:B------:R-:W-:Y:S01]  /*2830*/  ISETP.GT.AND P2, PT, R0.reuse, 0x1, PT ;  /* 0x000000010000780c */ /* 0x040fe20003f44270 */
[----:B------:R-:W-:Y:S02]  /*2840*/  VIADD R3, R3, 0x1 ;  /* 0x0000000103037836 */ /* 0x000fe40000000000 */
[----:B------:R-:W-:Y:S01]  /*2850*/  UISETP.NE.AND UP0, UPT, UR5, 0x2, UPT ;  /* 0x000000020500788c */ /* 0x000fe2000bf05270 */
[----:B------:R-:W-:Y:S02]  /*2860*/  VIADD R0, R0, 0xffffffff ;  /* 0xffffffff00007836 */ /* 0x000fe40000000000 */
[C---:B------:R-:W-:Y:S01]  /*2870*/  ISETP.NE.AND P1, PT, R3.reuse, 0x2, PT ;  /* 0x000000020300780c */ /* 0x040fe20003f25270 */
[----:B------:R-:W-:Y:S02]  /*2880*/  USEL UR6, URZ, 0x1, UP0 ;  /* 0x000000013f067887 */ /* 0x000fe40008000000 */
[----:B------:R-:W-:Y:S01]  /*2890*/  USEL UR5, UR5, URZ, UP0 ;  /* 0x0000003f05057287 */ /* 0x000fe20008000000 */
[----:B------:R-:W-:-:S03]  /*28a0*/  SEL R3, R3, RZ, P1 ;  /* 0x000000ff03037207 */ /* 0x000fc60000800000 */
[----:B------:R-:W-:Y:S01]  /*28b0*/  LOP3.LUT R7, R7, UR6, RZ, 0x3c, !PT ;  /* 0x0000000607077c12 */ /* 0x000fe2000f8e3cff */
[----:B------:R-:W-:Y:S07]  /*28c0*/  @P2 BRA `(.L_x_29) ;  /* 0xfffffff400a82947 */ /* 0x000fee000383ffff */
.L_x_22:
[----:B01----:R-:W0:Y:S02]  /*28d0*/  LDC R0, c[0x0][0x28c] ;  /* 0x0000a300ff007b82 */ /* 0x003e240000000800 */
[----:B0-----:R-:W-:-:S13]  /*28e0*/  ISETP.GE.AND P1, PT, R0, 0x1, PT ;  /* 0x000000010000780c */ /* 0x001fda0003f26270 */
[----:B------:R-:W-:Y:S05]  /*28f0*/  @!P1 BRA `(.L_x_30) ;  /* 0x0000000000389947 */ /* 0x000fea0003800000 */
[----:B------:R-:W-:Y:S05]  /*2900*/  @!P0 BRA `(.L_x_31) ;  /* 0x0000000000048947 */ /* 0x000fea0003800000 */
[----:B------:R-:W-:Y:S01]  /*2910*/  BPT.TRAP 0x1 ;  /* 0x000000040000795c */ /* 0x000fe20000300000 */
.L_x_31:
[----:B------:R-:W-:-:S13]  /*2920*/  ISETP.NE.AND P0, PT, R22, RZ, PT ;  /* 0x000000ff1600720c */ /* 0x000fda0003f05270 */
[----:B------:R-:W-:-:S05]  /*2930*/  VOTEU.ANY UP0, P0 ;  /* 0x00000000003f7886 */ /* 0x000fca0000000100 */
[----:B------:R-:W-:-:S06]  /*2940*/  @UP0 UIADD3 UR4, UR44, UR42, URZ ;  /* 0x0000002a2c040290 */ /* 0x000fcc000fffe03f */
[----:B------:R-:W-:-:S04]  /*2950*/  IMAD.U32 R0, RZ, RZ, UR4 ;  /* 0x00000004ff007e24 */ /* 0x000fc8000f8e00ff */
[----:B------:R-:W-:-:S05]  /*2960*/  @P0 IMAD.SHL.U32 R0, R0, 0x8, RZ ;  /* 0x0000000800000824 */ /* 0x000fca00078e00ff */
[----:B------:R-:W-:-:S04]  /*2970*/  @P0 LOP3.LUT R0, R0, 0x8, RZ, 0xc0, !PT ;  /* 0x0000000800000812 */ /* 0x000fc800078ec0ff */
[----:B------:R-:W-:-:S04]  /*2980*/  @P0 IADD3 R0, R6, 0x10, R0 ;  /* 0x0000001006000810 */ /* 0x000fc80007ffe000 */
[----:B------:R-:W-:-:S04]  /*2990*/  @P0 PRMT R0, R19, 0x654, R0 ;  /* 0x0000065413000816 */ /* 0x000fc80000000000 */
[----:B------:R0:W-:Y:S01]  /*29a0*/  @P0 SYNCS.ARRIVE.TRANS64.RED.A1T0 RZ, [R0+URZ], RZ ;  /* 0x000000ff00ff09a7 */ /* 0x0001e2000810043f */
[----:B------:R-:W-:-:S13]  /*29b0*/  ISETP.GT.U32.AND P0, PT, R18, 0x1, PT ;  /* 0x000000011200780c */ /* 0x000fda0003f04070 */
[----:B0-----:R-:W-:Y:S05]  /*29c0*/  @P0 BRA `(.L_x_30) ;  /* 0x0000000000040947 */ /* 0x001fea0003800000 */
[----:B------:R-:W-:Y:S01]  /*29d0*/  BPT.TRAP 0x1 ;  /* 0x000000040000795c */ /* 0x000fe20000300000 */
.L_x_30:
[----:B------:R-:W-:Y:S01]  /*29e0*/  IMAD.SHL.U32 R6, R70, 0x40, RZ ;  /* 0x0000004046067824 */ /* 0x000fe200078e00ff */
[----:B------:R-:W-:Y:S01]  /*29f0*/  ULDC UR6, c[0x0][0x288] ;  /* 0x0000a20000067ab9 */ /* 0x000fe20000000800 */
[----:B------:R-:W-:Y:S01]  /*2a00*/  SHF.R.S32.HI R11, RZ, 0x1f, R69 ;  /* 0x0000001fff0b7819 */ /* 0x000fe20000011445 */
[C---:B------:R-:W-:Y:S01]  /*2a10*/  IMAD.SHL.U32 R10, R71.reuse, 0x80, RZ ;  /* 0x00000080470a7824 */ /* 0x040fe200078e00ff */
[----:B------:R-:W-:Y:S01]  /*2a20*/  ULDC.64 UR4, c[0x0][0x5d0] ;  /* 0x0001740000047ab9 */ /* 0x000fe20000000a00 */
[C---:B------:R-:W-:Y:S01]  /*2a30*/  LOP3.LUT R8, R6.reuse, 0x6, R63, 0xf8, !PT ;  /* 0x0000000606087812 */ /* 0x040fe200078ef83f */
[----:B------:R-:W-:Y:S01]  /*2a40*/  IMAD.WIDE R70, R71, 0x80, R56 ;  /* 0x0000008047467825 */ /* 0x000fe200078e0238 */
[----:B------:R-:W-:Y:S01]  /*2a50*/  ISETP.GE.AND P0, PT, R6, UR6, PT ;  /* 0x0000000606007c0c */ /* 0x000fe2000bf06270 */
[----:B------:R-:W-:Y:S01]  /*2a60*/  ULDC UR6, c[0x0][0x284] ;  /* 0x0000a10000067ab9 */ /* 0x000fe20000000800 */
[----:B------:R-:W-:Y:S01]  /*2a70*/  SHF.R.S32.HI R9, RZ, 0x1f, R8 ;  /* 0x0000001fff097819 */ /* 0x000fe20000011408 */
[----:B------:R-:W-:Y:S01]  /*2a80*/  IMAD R0, R11, UR4, RZ ;  /* 0x000000040b007c24 */ /* 0x000fe2000f8e02ff */
[----:B------:R-:W-:-:S03]  /*2a90*/  ISETP.GE.OR P0, PT, R10, UR6, P0 ;  /* 0x000000060a007c0c */ /* 0x000fc60008706670 */
[C---:B------:R-:W-:Y:S02]  /*2aa0*/  IMAD R3, R69.reuse, UR5, R0 ;  /* 0x0000000545037c24 */ /* 0x040fe4000f8e0200 */
[----:B------:R-:W-:Y:S01]  /*2ab0*/  IMAD.WIDE.U32 R4, R69, UR4, R8 ;  /* 0x0000000445047c25 */ /* 0x000fe2000f8e0008 */
[----:B------:R-:W-:-:S03]  /*2ac0*/  ULDC.64 UR4, c[0x0][0x5c8] ;  /* 0x0001720000047ab9 */ /* 0x000fc60000000a00 */
[----:B------:R-:W-:Y:S02]  /*2ad0*/  IMAD R7, R71, UR4, RZ ;  /* 0x0000000447077c24 */ /* 0x000fe4000f8e02ff */
[----:B------:R-:W-:Y:S02]  /*2ae0*/  IMAD.IADD R5, R5, 0x1, R3 ;  /* 0x0000000105057824 */ /* 0x000fe400078e0203 */
[C---:B------:R-:W-:Y:S02]  /*2af0*/  IMAD R7, R70.reuse, UR5, R7 ;  /* 0x0000000546077c24 */ /* 0x040fe4000f8e0207 */
[----:B------:R-:W-:-:S04]  /*2b00*/  IMAD.WIDE.U32 R72, R70, UR4, R4 ;  /* 0x0000000446487c25 */ /* 0x000fc8000f8e0004 */
[----:B------:R-:W-:Y:S01]  /*2b10*/  IMAD.MOV.U32 R0, RZ, RZ, -0x1 ;  /* 0xffffffffff007424 */ /* 0x000fe200078e00ff */
[----:B------:R-:W-:Y:S06]  /*2b20*/  @P0 BRA `(.L_x_32) ;  /* 0x0000001800ec0947 */ /* 0x000fec0003800000 */
[----:B-----5:R-:W-:Y:S01]  /*2b30*/  FSETP.NEU.AND P0, PT, R58, RZ, PT ;  /* 0x000000ff3a00720b */ /* 0x020fe20003f0d000 */
[----:B------:R-:W-:Y:S01]  /*2b40*/  IMAD.IADD R6, R62, 0x1, -R6 ;  /* 0x000000013e067824 */ /* 0x000fe200078e0a06 */
[----:B------:R-:W-:Y:S01]  /*2b50*/  BSSY B0, `(.L_x_32) ;  /* 0x00001b8000007945 */ /* 0x000fe20003800000 */
[----:B------:R-:W-:Y:S02]  /*2b60*/  IMAD.IADD R3, R67, 0x1, -R10 ;  /* 0x0000000143037824 */ /* 0x000fe400078e0a0a */
[----:B------:R-:W-:Y:S01]  /*2b70*/  IMAD.IADD R81, R73, 0x1, R7 ;  /* 0x0000000149517824 */ /* 0x000fe200078e0207 */
[----:B------:R-:W-:-:S04]  /*2b80*/  ISETP.GT.AND P3, PT, R6, RZ, PT ;  /* 0x000000ff0600720c */ /* 0x000fc80003f64270 */
[----:B------:R-:W-:-:S03]  /*2b90*/  ISETP.GT.AND P1, PT, R3, RZ, P3 ;  /* 0x000000ff0300720c */ /* 0x000fc60001f24270 */
[----:B------:R-:W-:Y:S10]  /*2ba0*/  @!P0 BRA `(.L_x_33) ;  /* 0x0000001000e08947 */ /* 0x000ff40003800000 */
[----:B------:R-:W0:Y:S01]  /*2bb0*/  LDC.64 R74, c[0x0][0x5b8] ;  /* 0x00016e00ff4a7b82 */ /* 0x000e220000000a00 */
[----:B------:R-:W-:-:S07]  /*2bc0*/  ULDC.64 UR4, c[0x0][0x5c0] ;  /* 0x0001700000047ab9 */ /* 0x000fce0000000a00 */
[----:B------:R-:W1:Y:S08]  /*2bd0*/  LDC.64 R76, c[0x0][0x5b0] ;  /* 0x00016c00ff4c7b82 */ /* 0x000e700000000a00 */
[----:B------:R-:W2:Y:S01]  /*2be0*/  LDC.64 R78, c[0x0][0x5a8] ;  /* 0x00016a00ff4e7b82 */ /* 0x000ea20000000a00 */
[-C--:B0-----:R-:W-:Y:S02]  /*2bf0*/  IMAD R4, R11, R74.reuse, RZ ;  /* 0x0000004a0b047224 */ /* 0x081fe400078e02ff */
[----:B------:R-:W-:-:S04]  /*2c00*/  IMAD.WIDE.U32 R12, R69, R74, R8 ;  /* 0x0000004a450c7225 */ /* 0x000fc800078e0008 */
[----:B------:R-:W-:Y:S02]  /*2c10*/  IMAD R73, R69, R75, R4 ;  /* 0x0000004b45497224 */ /* 0x000fe400078e0204 */
[-C--:B-1----:R-:W-:Y:S02]  /*2c20*/  IMAD R4, R71, R76.reuse, RZ ;  /* 0x0000004c47047224 */ /* 0x082fe400078e02ff */
[----:B------:R-:W-:Y:S02]  /*2c30*/  IMAD.IADD R13, R13, 0x1, R73 ;  /* 0x000000010d0d7824 */ /* 0x000fe400078e0249 */
[C---:B------:R-:W-:Y:S02]  /*2c40*/  IMAD R75, R70.reuse, R77, R4 ;  /* 0x0000004d464b7224 */ /* 0x040fe400078e0204 */
[----:B------:R-:W-:-:S04]  /*2c50*/  IMAD.WIDE.U32 R4, R70, R76, R12 ;  /* 0x0000004c46047225 */ /* 0x000fc800078e000c */
[----:B------:R-:W-:Y:S01]  /*2c60*/  IMAD.IADD R5, R5, 0x1, R75 ;  /* 0x0000000105057824 */ /* 0x000fe200078e024b */
[----:B--2---:R-:W-:-:S04]  /*2c70*/  LEA R14, P0, R4, R78, 0x2 ;  /* 0x0000004e040e7211 */ /* 0x004fc800078010ff */
[----:B------:R-:W-:-:S05]  /*2c80*/  LEA.HI.X R15, R4, R79, R5, 0x2, P0 ;  /* 0x0000004f040f7211 */ /* 0x000fca00000f1405 */
[----:B------:R0:W2:Y:S01]  /*2c90*/  @P1 LDG.E.LTC128B R7, desc[UR40][R14.64] ;  /* 0x000000280e071981 */ /* 0x0000a2000c1e1920 */
[----:B------:R-:W-:Y:S01]  /*2ca0*/  IMAD.WIDE.U32 R4, R70, R76, R8 ;  /* 0x0000004c46047225 */ /* 0x000fe200078e0008 */
[C---:B------:R-:W-:Y:S01]  /*2cb0*/  SHF.L.U64.HI R11, R76.reuse, 0x3, R77 ;  /* 0x000000034c0b7819 */ /* 0x040fe2000001024d */
[----:B------:R-:W-:Y:S01]  /*2cc0*/  BSSY B1, `(.L_x_34) ;  /* 0x0000016000017945 */ /* 0x000fe20003800000 */
[----:B------:R-:W-:Y:S01]  /*2cd0*/  ISETP.GT.AND P3, PT, R3, 0x8, P3 ;  /* 0x000000080300780c */ /* 0x000fe20001f64270 */
[----:B------:R-:W-:Y:S02]  /*2ce0*/  IMAD.IADD R5, R75, 0x1, R5 ;  /* 0x000000014b057824 */ /* 0x000fe400078e0205 */
[----:B------:R-:W-:Y:S02]  /*2cf0*/  IMAD.SHL.U32 R10, R76, 0x8, RZ ;  /* 0x000000084c0a7824 */ /* 0x000fe400078e00ff */
[----:B------:R-:W-:-:S04]  /*2d00*/  IMAD.WIDE.U32 R20, R69, R74, R4 ;  /* 0x0000004a45147225 */ /* 0x000fc800078e0004 */
[----:B------:R-:W-:Y:S01]  /*2d10*/  IMAD.WIDE.U32 R70, R70, R76, R10 ;  /* 0x0000004c46467225 */ /* 0x000fe200078e000a */
[----:B------:R-:W-:Y:S02]  /*2d20*/  LEA R10, P0, R72, UR4, 0x2 ;  /* 0x00000004480a7c11 */ /* 0x000fe4000f8010ff */
[----:B------:R-:W-:Y:S01]  /*2d30*/  LEA R4, P4, R20, R78, 0x2 ;  /* 0x0000004e14047211 */ /* 0x000fe200078810ff */
[----:B0-----:R-:W-:Y:S01]  /*2d40*/  IMAD.IADD R14, R73, 0x1, R21 ;  /* 0x00000001490e7824 */ /* 0x001fe200078e0215 */
[----:B------:R-:W-:Y:S01]  /*2d50*/  LEA.HI.X R11, R72, UR5, R81, 0x2, P0 ;  /* 0x00000005480b7c11 */ /* 0x000fe200080f1451 */
[----:B------:R-:W-:Y:S01]  /*2d60*/  IMAD.IADD R75, R75, 0x1, R71 ;  /* 0x000000014b4b7824 */ /* 0x000fe200078e0247 */
[----:B------:R-:W-:Y:S02]  /*2d70*/  ISETP.GT.AND P0, PT, R6, 0x1, PT ;  /* 0x000000010600780c */ /* 0x000fe40003f04270 */
[----:B------:R-:W-:Y:S01]  /*2d80*/  IADD3 R15, P2, R12, R70, RZ ;  /* 0x000000460c0f7210 */ /* 0x000fe20007f5e0ff */
[----:B--2---:R-:W-:-:S04]  /*2d90*/  FMUL R5, R7, R58 ;  /* 0x0000003a07057220 */ /* 0x004fc80000400000 */
[----:B------:R-:W-:Y:S01]  /*2da0*/  FFMA R21, R24, R23, R5 ;  /* 0x0000001718157223 */ /* 0x000fe20000000005 */
[----:B------:R-:W-:Y:S01]  /*2db0*/  LEA.HI.X R5, R20, R79, R14, 0x2, P4 ;  /* 0x0000004f14057211 */ /* 0x000fe200020f140e */
[----:B------:R-:W-:Y:S01]  /*2dc0*/  IMAD.X R20, R75, 0x1, R13, P2 ;  /* 0x000000014b147824 */ /* 0x000fe200010e060d */
[----:B------:R-:W-:Y:S02]  /*2dd0*/  ISETP.GT.AND P4, PT, R3, RZ, P0 ;  /* 0x000000ff0300720c */ /* 0x000fe40000784270 */
[----:B------:R0:W-:Y:S01]  /*2de0*/  @P1 STG.E desc[UR40][R10.64], R21 ;  /* 0x000000150a001986 */ /* 0x0001e2000c101928 */
[----:B------:R-:W-:-:S10]  /*2df0*/  LEA R14, P1, R15, R78, 0x2 ;  /* 0x0000004e0f0e7211 */ /* 0x000fd400078210ff */
[----:B------:R-:W-:Y:S05]  /*2e00*/  @!P4 BRA `(.L_x_35) ;  /* 0x000000000004c947 */ /* 0x000fea0003800000 */
[----:B------:R1:W5:Y:S02]  /*2e10*/  LDG.E.LTC128B R7, desc[UR40][R4.64+0x4] ;  /* 0x0000042804077981 */ /* 0x000364000c1e1920 */
.L_x_35:
[----:B------:R-:W-:Y:S05]  /*2e20*/  BSYNC B1 ;  /* 0x0000000000017941 */ /* 0x000fea0003800000 */
.L_x_34:
[----:B-----5:R-:W-:Y:S01]  /*2e30*/  FMUL R12, R7, R58 ;  /* 0x0000003a070c7220 */ /* 0x020fe20000400000 */
[----:B------:R-:W-:-:S03]  /*2e40*/  LEA.HI.X R15, R15, R79, R20, 0x2, P1 ;  /* 0x0000004f0f0f7211 */ /* 0x000fc600008f1414 */
[----:B------:R-:W-:Y:S01]  /*2e50*/  FFMA R71, R25, R23, R12 ;  /* 0x0000001719477223 */ /* 0x000fe2000000000c */
[----:B------:R-:W-:-:S04]  /*2e60*/  IMAD.MOV.U32 R25, RZ, RZ, R7 ;  /* 0x000000ffff197224 */ /* 0x000fc800078e0007 */
[----:B------:R2:W-:Y:S04]  /*2e70*/  @P4 STG.E desc[UR40][R10.64+0x4], R71 ;  /* 0x000004470a004986 */ /* 0x0005e8000c101928 */
[----:B------:R-:W3:Y:S01]  /*2e80*/  @P3 LDG.E.LTC128B R25, desc[UR40][R14.64] ;  /* 0x000000280e193981 */ /* 0x000ee2000c1e1920 */
[C---:B------:R-:W-:Y:S01]  /*2e90*/  SHF.L.U64.HI R13, R59.reuse, 0x2, R60 ;  /* 0x000000023b0d7819 */ /* 0x040fe2000001023c */
[----:B------:R-:W-:Y:S01]  /*2ea0*/  BSSY B1, `(.L_x_36) ;  /* 0x0000010000017945 */ /* 0x000fe20003800000 */
[----:B------:R-:W-:Y:S02]  /*2eb0*/  LEA R12, P2, R59, R10, 0x2 ;  /* 0x0000000a3b0c7211 */ /* 0x000fe400078410ff */
[----:B------:R-:W-:Y:S02]  /*2ec0*/  IADD3 R20, P1, R8, R70, RZ ;  /* 0x0000004608147210 */ /* 0x000fe40007f3e0ff */
[----:B------:R-:W-:Y:S01]  /*2ed0*/  ISETP.GT.AND P0, PT, R3, 0x8, P0 ;  /* 0x000000080300780c */ /* 0x000fe20000704270 */
[----:B------:R-:W-:-:S02]  /*2ee0*/  IMAD.X R13, R13, 0x1, R11, P2 ;  /* 0x000000010d0d7824 */ /* 0x000fc400010e060b */
[----:B0-----:R-:W-:Y:S01]  /*2ef0*/  IMAD.X R21, R9, 0x1, R75, P1 ;  /* 0x0000000109157824 */ /* 0x001fe200008e064b */
[----:B------:R-:W-:Y:S01]  /*2f00*/  ISETP.GT.AND P1, PT, R6, 0x8, PT ;  /* 0x000000080600780c */ /* 0x000fe20003f24270 */
[----:B------:R-:W-:-:S04]  /*2f10*/  IMAD.WIDE.U32 R20, R69, R74, R20 ;  /* 0x0000004a45147225 */ /* 0x000fc800078e0014 */
[----:B------:R-:W-:Y:S01]  /*2f20*/  IMAD.IADD R9, R73, 0x1, R21 ;  /* 0x0000000149097824 */ /* 0x000fe200078e0215 */
[----:B------:R-:W-:-:S04]  /*2f30*/  LEA R8, P4, R20, R78, 0x2 ;  /* 0x0000004e14087211 */ /* 0x000fc800078810ff */
[----:B------:R-:W-:Y:S01]  /*2f40*/  LEA.HI.X R9, R20, R79, R9, 0x2, P4 ;  /* 0x0000004f14097211 */ /* 0x000fe200020f1409 */
[----:B---3--:R-:W-:-:S04]  /*2f50*/  FMUL R7, R25, R58 ;  /* 0x0000003a19077220 */ /* 0x008fc80000400000 */
[----:B------:R-:W-:-:S05]  /*2f60*/  FFMA R7, R26, R23, R7 ;  /* 0x000000171a077223 */ /* 0x000fca0000000007 */
[----:B------:R2:W-:Y:S01]  /*2f70*/  @P3 STG.E desc[UR40][R12.64], R7 ;  /* 0x000000070c003986 */ /* 0x0005e2000c101928 */
[----:B------:R-:W-:Y:S05]  /*2f80*/  @!P0 BRA `(.L_x_37) ;  /* 0x0000000000048947 */ /* 0x000fea0003800000 */
[----:B------:R0:W5:Y:S02]  /*2f90*/  LDG.E.LTC128B R25, desc[UR40][R8.64+0x4] ;  /* 0x0000042808197981 */ /* 0x000164000c1e1920 */
.L_x_37:
[----:B------:R-:W-:Y:S05]  /*2fa0*/  BSYNC B1 ;  /* 0x0000000000017941 */ /* 0x000fea0003800000 */
.L_x_36:
[----:B-----5:R-:W-:Y:S01]  /*2fb0*/  FMUL R14, R25, R58 ;  /* 0x0000003a190e7220 */ /* 0x020fe20000400000 */
[----:B------:R-:W-:Y:S01]  /*2fc0*/  ISETP.GT.AND P3, PT, R3, RZ, P1 ;  /* 0x000000ff0300720c */ /* 0x000fe20000f64270 */
[----:B------:R-:W-:Y:S01]  /*2fd0*/  BSSY B1, `(.L_x_38) ;  /* 0x0000006000017945 */ /* 0x000fe20003800000 */
[----:B------:R-:W-:Y:S01]  /*2fe0*/  ISETP.GT.AND P2, PT, R6, 0x9, PT ;  /* 0x000000090600780c */ /* 0x000fe20003f44270 */
[----:B------:R-:W-:-:S05]  /*2ff0*/  FFMA R27, R27, R23, R14 ;  /* 0x000000171b1b7223 */ /* 0x000fca000000000e */
[----:B------:R3:W-:Y:S05]  /*3000*/  @P0 STG.E desc[UR40][R12.64+0x4], R27 ;  /* 0x0000041b0c000986 */ /* 0x0007ea000c101928 */
[----:B------:R-:W-:Y:S05]  /*3010*/  @!P3 BRA `(.L_x_39) ;  /* 0x000000000004b947 */ /* 0x000fea0003800000 */
[----:B------:R4:W5:Y:S02]  /*3020*/  LDG.E.LTC128B R25, desc[UR40][R4.64+0x20] ;  /* 0x0000202804197981 */ /* 0x000964000c1e1920 */
.L_x_39:
[----:B------:R-:W-:Y:S05]  /*3030*/  BSYNC B1 ;  /* 0x0000000000017941 */ /* 0x000fea0003800000 */
.L_x_38:
[----:B--2--5:R-:W-:Y:S01]  /*3040*/  FMUL R7, R25, R58 ;  /* 0x0000003a19077220 */ /* 0x024fe20000400000 */
[----:B------:R-:W-:Y:S01]  /*3050*/  ISETP.GT.AND P0, PT, R3, RZ, P2 ;  /* 0x000000ff0300720c */ /* 0x000fe20001704270 */
[----:B------:R-:W-:Y:S02]  /*3060*/  BSSY B1, `(.L_x_40) ;  /* 0x0000005000017945 */ /* 0x000fe40003800000 */
[----:B------:R-:W-:-:S05]  /*3070*/  FFMA R7, R28, R23, R7 ;  /* 0x000000171c077223 */ /* 0x000fca0000000007 */
[----:B------:R2:W-:Y:S05]  /*3080*/  @P3 STG.E desc[UR40][R10.64+0x20], R7 ;  /* 0x000020070a003986 */ /* 0x0005ea000c101928 */
[----:B------:R-:W-:Y:S05]  /*3090*/  @!P0 BRA `(.L_x_41) ;  /* 0x0000000000048947 */ /* 0x000fea0003800000 */
[----:B------:R0:W5:Y:S02]  /*30a0*/  LDG.E.LTC128B R25, desc[UR40][R4.64+0x24] ;  /* 0x0000242804197981 */ /* 0x000164000c1e1920 */
.L_x_41:
[----:B------:R-:W-:Y:S05]  /*30b0*/  BSYNC B1 ;  /* 0x0000000000017941 */ /* 0x000fea0003800000 */
.L_x_40:
[----:B-----5:R-:W-:Y:S01]  /*30c0*/  FMUL R14, R25, R58 ;  /* 0x0000003a190e7220 */ /* 0x020fe20000400000 */
[----:B------:R-:W-:Y:S01]  /*30d0*/  ISETP.GT.AND P1, PT, R3, 0x8, P1 ;  /* 0x000000080300780c */ /* 0x000fe20000f24270 */
[----:B------:R-:W-:Y:S02]  /*30e0*/  BSSY B1, `(.L_x_42) ;  /* 0x0000005000017945 */ /* 0x000fe40003800000 */
[----:B------:R-:W-:-:S05]  /*30f0*/  FFMA R29, R29, R23, R14 ;  /* 0x000000171d1d7223 */ /* 0x000fca000000000e */
[----:B------:R0:W-:Y:S05]  /*3100*/  @P0 STG.E desc[UR40][R10.64+0x24], R29 ;  /* 0x0000241d0a000986 */ /* 0x0001ea000c101928 */
[----:B------:R-:W-:Y:S05]  /*3110*/  @!P1 BRA `(.L_x_43) ;  /* 0x0000000000049947 */ /* 0x000fea0003800000 */
[----:B------:R0:W5:Y:S02]  /*3120*/  LDG.E.LTC128B R25, desc[UR40][R8.64+0x20] ;  /* 0x0000202808197981 */ /* 0x000164000c1e1920 */
.L_x_43:
[----:B------:R-:W-:Y:S05]  /*3130*/  BSYNC B1 ;  /* 0x0000000000017941 */ /* 0x000fea0003800000 */
.L_x_42:
[----:B--2--5:R-:W-:Y:S01]  /*3140*/  FMUL R7, R25, R58 ;  /* 0x0000003a19077220 */ /* 0x024fe20000400000 */
[----:B------:R-:W-:Y:S01]  /*3150*/  ISETP.GT.AND P2, PT, R3, 0x8, P2 ;  /* 0x000000080300780c */ /* 0x000fe20001744270 */
[----:B------:R-:W-:Y:S01]  /*3160*/  BSSY B1, `(.L_x_44) ;  /* 0x0000006000017945 */ /* 0x000fe20003800000 */
[----:B------:R-:W-:Y:S01]  /*3170*/  ISETP.GT.AND P0, PT, R6, 0x10, PT ;  /* 0x000000100600780c */ /* 0x000fe20003f04270 */
[----:B------:R-:W-:-:S05]  /*3180*/  FFMA R7, R30, R23, R7 ;  /* 0x000000171e077223 */ /* 0x000fca0000000007 */
[----:B------:R2:W-:Y:S05]  /*3190*/  @P1 STG.E desc[UR40][R12.64+0x20], R7 ;  /* 0x000020070c001986 */ /* 0x0005ea000c101928 */
[----:B------:R-:W-:Y:S05]  /*31a0*/  @!P2 BRA `(.L_x_45) ;  /* 0x000000000004a947 */ /* 0x000fea0003800000 */
[----:B------:R0:W5:Y:S02]  /*31b0*/  LDG.E.LTC128B R25, desc[UR40][R8.64+0x24] ;  /* 0x0000242808197981 */ /* 0x000164000c1e1920 */
.L_x_45:
[----:B------:R-:W-:Y:S05]  /*31c0*/  BSYNC B1 ;  /* 0x0000000000017941 */ /* 0x000fea0003800000 */
.L_x_44:
        /* <DEDUP_REMOVED lines=8> */
.L_x_47:
[----:B------:R-:W-:Y:S05]  /*3250*/  BSYNC B1 ;  /* 0x0000000000017941 */ /* 0x000fea0003800000 */
.L_x_46:
[----:B--2--5:R-:W-:Y:S01]  /*3260*/  FMUL R7, R25, R58 ;  /* 0x0000003a19077220 */ /* 0x024fe20000400000 */
[----:B------:R-:W-:Y:S01]  /*3270*/  ISETP.GT.AND P2, PT, R3, RZ, P1 ;  /* 0x000000ff0300720c */ /* 0x000fe20000f44270 */
[----:B------:R-:W-:Y:S02]  /*3280*/  BSSY B1, `(.L_x_48) ;  /* 0x0000005000017945 */ /* 0x000fe40003800000 */
[----:B------:R-:W-:-:S05]  /*3290*/  FFMA R7, R32, R23, R7 ;  /* 0x0000001720077223 */ /* 0x000fca0000000007 */
[----:B------:R2:W-:Y:S05]  /*32a0*/  @P3 STG.E desc[UR40][R10.64+0x40], R7 ;  /* 0x000040070a003986 */ /* 0x0005ea000c101928 */
[----:B------:R-:W-:Y:S05]  /*32b0*/  @!P2 BRA `(.L_x_49) ;  /* 0x000000000004a947 */ /* 0x000fea0003800000 */
[----:B------:R0:W5:Y:S02]  /*32c0*/  LDG.E.LTC128B R25, desc[UR40][R4.64+0x44] ;  /* 0x0000442804197981 */ /* 0x000164000c1e1920 */
.L_x_49:
[----:B------:R-:W-:Y:S05]  /*32d0*/  BSYNC B1 ;  /* 0x0000000000017941 */ /* 0x000fea0003800000 */
.L_x_48:
[----:B-----5:R-:W-:Y:S01]  /*32e0*/  FMUL R14, R25, R58 ;  /* 0x0000003a190e7220 */ /* 0x020fe20000400000 */
[----:B------:R-:W-:Y:S01]  /*32f0*/  ISETP.GT.AND P0, PT, R3, 0x8, P0 ;  /* 0x000000080300780c */ /* 0x000fe20000704270 */
[----:B------:R-:W-:Y:S02]  /*3300*/  BSSY B1, `(.L_x_50) ;  /* 0x0000005000017945 */ /* 0x000fe40003800000 */
[----:B------:R-:W-:-:S05]  /*3310*/  FFMA R33, R33, R23, R14 ;  /* 0x0000001721217223 */ /* 0x000fca000000000e */
[----:B------:R0:W-:Y:S05]  /*3320*/  @P2 STG.E desc[UR40][R10.64+0x44], R33 ;  /* 0x000044210a002986 */ /* 0x0001ea000c101928 */
[----:B------:R-:W-:Y:S05]  /*3330*/  @!P0 BRA `(.L_x_51) ;  /* 0x0000000000048947 */ /* 0x000fea0003800000 */
[----:B------:R0:W5:Y:S02]  /*3340*/  LDG.E.LTC128B R25, desc[UR40][R8.64+0x40] ;  /* 0x0000402808197981 */ /* 0x000164000c1e1920 */
.L_x_51:
[----:B------:R-:W-:Y:S05]  /*3350*/  BSYNC B1 ;  /* 0x0000000000017941 */ /* 0x000fea0003800000 */
.L_x_50:
        /* <DEDUP_REMOVED lines=8> */
.L_x_53:
[----:B------:R-:W-:Y:S05]  /*33e0*/  BSYNC B1 ;  /* 0x0000000000017941 */ /* 0x000fea0003800000 */
.L_x_52:
        /* <DEDUP_REMOVED lines=8> */
.L_x_55:
[----:B------:R-:W-:Y:S05]  /*3470*/  BSYNC B1 ;  /* 0x0000000000017941 */ /* 0x000fea0003800000 */
.L_x_54:
[----:B--2--5:R-:W-:Y:S01]  /*3480*/  FMUL R7, R25, R58 ;  /* 0x0000003a19077220 */ /* 0x024fe20000400000 */
[----:B------:R-:W-:Y:S01]  /*3490*/  ISETP.GT.AND P1, PT, R3, RZ, P0 ;  /* 0x000000ff0300720c */ /* 0x000fe20000724270 */
[----:B------:R-:W-:Y:S02]  /*34a0*/  BSSY B1, `(.L_x_56) ;  /* 0x0000005000017945 */ /* 0x000fe40003800000 */
[----:B------:R-:W-:-:S05]  /*34b0*/  FFMA R7, R36, R23, R7 ;  /* 0x0000001724077223 */ /* 0x000fca0000000007 */
[----:B------:R2:W-:Y:S05]  /*34c0*/  @P3 STG.E desc[UR40][R10.64+0x60], R7 ;  /* 0x000060070a003986 */ /* 0x0005ea000c101928 */
[----:B------:R-:W-:Y:S05]  /*34d0*/  @!P1 BRA `(.L_x_57) ;  /* 0x0000000000049947 */ /* 0x000fea0003800000 */
[----:B------:R0:W5:Y:S02]  /*34e0*/  LDG.E.LTC128B R25, desc[UR40][R4.64+0x64] ;  /* 0x0000642804197981 */ /* 0x000164000c1e1920 */
.L_x_57:
[----:B------:R-:W-:Y:S05]  /*34f0*/  BSYNC B1 ;  /* 0x0000000000017941 */ /* 0x000fea0003800000 */
.L_x_56:
[----:B-----5:R-:W-:Y:S01]  /*3500*/  FMUL R14, R25, R58 ;  /* 0x0000003a190e7220 */ /* 0x020fe20000400000 */
[----:B------:R-:W-:Y:S01]  /*3510*/  ISETP.GT.AND P2, PT, R3, 0x8, P2 ;  /* 0x000000080300780c */ /* 0x000fe20001744270 */
[----:B------:R-:W-:Y:S02]  /*3520*/  BSSY B1, `(.L_x_58) ;  /* 0x0000005000017945 */ /* 0x000fe40003800000 */
[----:B------:R-:W-:-:S05]  /*3530*/  FFMA R37, R37, R23, R14 ;  /* 0x0000001725257223 */ /* 0x000fca000000000e */
[----:B------:R0:W-:Y:S05]  /*3540*/  @P1 STG.E desc[UR40][R10.64+0x64], R37 ;  /* 0x000064250a001986 */ /* 0x0001ea000c101928 */
[----:B------:R-:W-:Y:S05]  /*3550*/  @!P2 BRA `(.L_x_59) ;  /* 0x000000000004a947 */ /* 0x000fea0003800000 */
[----:B------:R0:W5:Y:S02]  /*3560*/  LDG.E.LTC128B R25, desc[UR40][R8.64+0x60] ;  /* 0x0000602808197981 */ /* 0x000164000c1e1920 */
.L_x_59:
[----:B------:R-:W-:Y:S05]  /*3570*/  BSYNC B1 ;  /* 0x0000000000017941 */ /* 0x000fea0003800000 */
.L_x_58:
        /* <DEDUP_REMOVED lines=8> */
.L_x_61:
[----:B------:R-:W-:Y:S05]  /*3600*/  BSYNC B1 ;  /* 0x0000000000017941 */ /* 0x000fea0003800000 */
.L_x_60:
        /* <DEDUP_REMOVED lines=8> */
.L_x_63:
[----:B------:R-:W-:Y:S05]  /*3690*/  BSYNC B1 ;  /* 0x0000000000017941 */ /* 0x000fea0003800000 */
.L_x_62:
[----:B--2--5:R-:W-:Y:S01]  /*36a0*/  FMUL R7, R25, R58 ;  /* 0x0000003a19077220 */ /* 0x024fe20000400000 */
[----:B------:R-:W-:Y:S01]  /*36b0*/  ISETP.GT.AND P0, PT, R3, RZ, P2 ;  /* 0x000000ff0300720c */ /* 0x000fe20001704270 */
[----:B------:R-:W-:Y:S02]  /*36c0*/  BSSY B1, `(.L_x_64) ;  /* 0x0000005000017945 */ /* 0x000fe40003800000 */
[----:B------:R-:W-:-:S05]  /*36d0*/  FFMA R7, R40, R23, R7 ;  /* 0x0000001728077223 */ /* 0x000fca0000000007 */
[----:B------:R2:W-:Y:S05]  /*36e0*/  @P3 STG.E desc[UR40][R10.64+0x80], R7 ;  /* 0x000080070a003986 */ /* 0x0005ea000c101928 */
[----:B------:R-:W-:Y:S05]  /*36f0*/  @!P0 BRA `(.L_x_65) ;  /* 0x0000000000048947 */ /* 0x000fea0003800000 */
[----:B------:R0:W5:Y:S02]  /*3700*/  LDG.E.LTC128B R25, desc[UR40][R4.64+0x84] ;  /* 0x0000842804197981 */ /* 0x000164000c1e1920 */
.L_x_65:
[----:B------:R-:W-:Y:S05]  /*3710*/  BSYNC B1 ;  /* 0x0000000000017941 */ /* 0x000fea0003800000 */
.L_x_64:
[----:B-----5:R-:W-:Y:S01]  /*3720*/  FMUL R14, R25, R58 ;  /* 0x0000003a190e7220 */ /* 0x020fe20000400000 */
[----:B------:R-:W-:Y:S01]  /*3730*/  ISETP.GT.AND P1, PT, R3, 0x8, P1 ;  /* 0x000000080300780c */ /* 0x000fe20000f24270 */
[----:B------:R-:W-:Y:S02]  /*3740*/  BSSY B1, `(.L_x_66) ;  /* 0x0000005000017945 */ /* 0x000fe40003800000 */
[----:B------:R-:W-:-:S05]  /*3750*/  FFMA R41, R41, R23, R14 ;  /* 0x0000001729297223 */ /* 0x000fca000000000e */
[----:B------:R0:W-:Y:S05]  /*3760*/  @P0 STG.E desc[UR40][R10.64+0x84], R41 ;  /* 0x000084290a000986 */ /* 0x0001ea000c101928 */
[----:B------:R-:W-:Y:S05]  /*3770*/  @!P1 BRA `(.L_x_67) ;  /* 0x0000000000049947 */ /* 0x000fea0003800000 */
[----:B------:R0:W5:Y:S02]  /*3780*/  LDG.E.LTC128B R25, desc[UR40][R8.64+0x80] ;  /* 0x0000802808197981 */ /* 0x000164000c1e1920 */
.L_x_67:
[----:B------:R-:W-:Y:S05]  /*3790*/  BSYNC B1 ;  /* 0x0000000000017941 */ /* 0x000fea0003800000 */
.L_x_66:
        /* <DEDUP_REMOVED lines=8> */
.L_x_69:
[----:B------:R-:W-:Y:S05]  /*3820*/  BSYNC B1 ;  /* 0x0000000000017941 */ /* 0x000fea0003800000 */
.L_x_68:
        /* <DEDUP_REMOVED lines=8> */
.L_x_71:
[----:B------:R-:W-:Y:S05]  /*38b0*/  BSYNC B1 ;  /* 0x0000000000017941 */ /* 0x000fea0003800000 */
.L_x_70:
[----:B--2--5:R-:W-:Y:S01]  /*38c0*/  FMUL R7, R25, R58 ;  /* 0x0000003a19077220 */ /* 0x024fe20000400000 */
[----:B------:R-:W-:Y:S01]  /*38d0*/  ISETP.GT.AND P2, PT, R3, RZ, P1 ;  /* 0x000000ff0300720c */ /* 0x000fe20000f44270 */
[----:B------:R-:W-:Y:S02]  /*38e0*/  BSSY B1, `(.L_x_72) ;  /* 0x0000005000017945 */ /* 0x000fe40003800000 */
[----:B------:R-:W-:-:S05]  /*38f0*/  FFMA R7, R44, R23, R7 ;  /* 0x000000172c077223 */ /* 0x000fca0000000007 */
[----:B------:R2:W-:Y:S05]  /*3900*/  @P3 STG.E desc[UR40][R10.64+0xa0], R7 ;  /* 0x0000a0070a003986 */ /* 0x0005ea000c101928 */
[----:B------:R-:W-:Y:S05]  /*3910*/  @!P2 BRA `(.L_x_73) ;  /* 0x000000000004a947 */ /* 0x000fea0003800000 */
[----:B------:R0:W5:Y:S02]  /*3920*/  LDG.E.LTC128B R25, desc[UR40][R4.64+0xa4] ;  /* 0x0000a42804197981 */ /* 0x000164000c1e1920 */
.L_x_73:
[----:B------:R-:W-:Y:S05]  /*3930*/  BSYNC B1 ;  /* 0x0000000000017941 */ /* 0x000fea0003800000 */
.L_x_72:
[----:B-----5:R-:W-:Y:S01]  /*3940*/  FMUL R14, R25, R58 ;  /* 0x0000003a190e7220 */ /* 0x020fe20000400000 */
[----:B------:R-:W-:Y:S01]  /*3950*/  ISETP.GT.AND P0, PT, R3, 0x8, P0 ;  /* 0x000000080300780c */ /* 0x000fe20000704270 */
[----:B------:R-:W-:Y:S02]  /*3960*/  BSSY B1, `(.L_x_74) ;  /* 0x0000005000017945 */ /* 0x000fe40003800000 */
[----:B------:R-:W-:-:S05]  /*3970*/  FFMA R45, R45, R23, R14 ;  /* 0x000000172d2d7223 */ /* 0x000fca000000000e */
[----:B------:R0:W-:Y:S05]  /*3980*/  @P2 STG.E desc[UR40][R10.64+0xa4], R45 ;  /* 0x0000a42d0a002986 */ /* 0x0001ea000c101928 */
[----:B------:R-:W-:Y:S05]  /*3990*/  @!P0 BRA `(.L_x_75) ;  /* 0x0000000000048947 */ /* 0x000fea0003800000 */
[----:B------:R0:W5:Y:S02]  /*39a0*/  LDG.E.LTC128B R25, desc[UR40][R8.64+0xa0] ;  /* 0x0000a02808197981 */ /* 0x000164000c1e1920 */
.L_x_75:
[----:B------:R-:W-:Y:S05]  /*39b0*/  BSYNC B1 ;  /* 0x0000000000017941 */ /* 0x000fea0003800000 */
.L_x_74:
        /* <DEDUP_REMOVED lines=8> */
.L_x_77:
[----:B------:R-:W-:Y:S05]  /*3a40*/  BSYNC B1 ;  /* 0x0000000000017941 */ /* 0x000fea0003800000 */
.L_x_76:
        /* <DEDUP_REMOVED lines=8> */
.L_x_79:
[----:B------:R-:W-:Y:S05]  /*3ad0*/  BSYNC B1 ;  /* 0x0000000000017941 */ /* 0x000fea0003800000 */
.L_x_78:
[----:B--2--5:R-:W-:Y:S01]  /*3ae0*/  FMUL R7, R25, R58 ;  /* 0x0000003a19077220 */ /* 0x024fe20000400000 */
[----:B------:R-:W-:Y:S01]  /*3af0*/  ISETP.GT.AND P1, PT, R3, RZ, P0 ;  /* 0x000000ff0300720c */ /* 0x000fe20000724270 */
[----:B------:R-:W-:Y:S02]  /*3b00*/  BSSY B1, `(.L_x_80) ;  /* 0x0000005000017945 */ /* 0x000fe40003800000 */
[----:B------:R-:W-:-:S05]  /*3b10*/  FFMA R7, R48, R23, R7 ;  /* 0x0000001730077223 */ /* 0x000fca0000000007 */
[----:B------:R2:W-:Y:S05]  /*3b20*/  @P3 STG.E desc[UR40][R10.64+0xc0], R7 ;  /* 0x0000c0070a003986 */ /* 0x0005ea000c101928 */
[----:B------:R-:W-:Y:S05]  /*3b30*/  @!P1 BRA `(.L_x_81) ;  /* 0x0000000000049947 */ /* 0x000fea0003800000 */
[----:B------:R0:W5:Y:S02]  /*3b40*/  LDG.E.LTC128B R25, desc[UR40][R4.64+0xc4] ;  /* 0x0000c42804197981 */ /* 0x000164000c1e1920 */
.L_x_81:
[----:B------:R-:W-:Y:S05]  /*3b50*/  BSYNC B1 ;  /* 0x0000000000017941 */ /* 0x000fea0003800000 */
.L_x_80:
[----:B-----5:R-:W-:Y:S01]  /*3b60*/  FMUL R14, R25, R58 ;  /* 0x0000003a190e7220 */ /* 0x020fe20000400000 */
[----:B------:R-:W-:Y:S01]  /*3b70*/  ISETP.GT.AND P2, PT, R3, 0x8, P2 ;  /* 0x000000080300780c */ /* 0x000fe20001744270 */
[----:B------:R-:W-:Y:S02]  /*3b80*/  BSSY B1, `(.L_x_82) ;  /* 0x0000005000017945 */ /* 0x000fe40003800000 */
[----:B------:R-:W-:-:S05]  /*3b90*/  FFMA R49, R49, R23, R14 ;  /* 0x0000001731317223 */ /* 0x000fca000000000e */
[----:B------:R0:W-:Y:S05]  /*3ba0*/  @P1 STG.E desc[UR40][R10.64+0xc4], R49 ;  /* 0x0000c4310a001986 */ /* 0x0001ea000c101928 */
[----:B------:R-:W-:Y:S05]  /*3bb0*/  @!P2 BRA `(.L_x_83) ;  /* 0x000000000004a947 */ /* 0x000fea0003800000 */
[----:B------:R0:W5:Y:S02]  /*3bc0*/  LDG.E.LTC128B R25, desc[UR40][R8.64+0xc0] ;  /* 0x0000c02808197981 */ /* 0x000164000c1e1920 */
.L_x_83:
[----:B------:R-:W-:Y:S05]  /*3bd0*/  BSYNC B1 ;  /* 0x0000000000017941 */ /* 0x000fea0003800000 */
.L_x_82:
        /* <DEDUP_REMOVED lines=8> */
.L_x_85:
[----:B------:R-:W-:Y:S05]  /*3c60*/  BSYNC B1 ;  /* 0x0000000000017941 */ /* 0x000fea0003800000 */
.L_x_84:
[----:B-----5:R-:W-:Y:S01]  /*3c70*/  FMUL R14, R25, R58 ;  /* 0x0000003a190e7220 */ /* 0x020fe20000400000 */
[----:B------:R-:W-:Y:S01]  /*3c80*/  ISETP.GT.AND P2, PT, R6, 0x39, PT ;  /* 0x000000390600780c */ /* 0x000fe20003f44270 */
[----:B------:R-:W-:Y:S01]  /*3c90*/  @P0 IMAD.MOV.U32 R6, RZ, RZ, R12 ;  /* 0x000000ffff060224 */ /* 0x000fe200078e000c */
[----:B------:R-:W-:Y:S01]  /*3ca0*/  ISETP.GT.AND P3, PT, R3, RZ, P1 ;  /* 0x000000ff0300720c */ /* 0x000fe20000f64270 */
[----:B------:R-:W-:Y:S01]  /*3cb0*/  FFMA R51, R51, R23, R14 ;  /* 0x0000001733337223 */ /* 0x000fe2000000000e */
[----:B--2---:R-:W-:Y:S01]  /*3cc0*/  @P0 IMAD.MOV.U32 R7, RZ, RZ, R13 ;  /* 0x000000ffff070224 */ /* 0x004fe200078e000d */
[----:B------:R-:W-:Y:S04]  /*3cd0*/  BSSY B1, `(.L_x_86) ;  /* 0x0000004000017945 */ /* 0x000fe80003800000 */
[----:B------:R2:W-:Y:S06]  /*3ce0*/  @P0 STG.E desc[UR40][R6.64+0xc4], R51 ;  /* 0x0000c43306000986 */ /* 0x0005ec000c101928 */
[----:B------:R-:W-:Y:S05]  /*3cf0*/  @!P3 BRA `(.L_x_87) ;  /* 0x000000000004b947 */ /* 0x000fea0003800000 */
[----:B------:R0:W5:Y:S02]  /*3d00*/  LDG.E.LTC128B R25, desc[UR40][R4.64+0xe0] ;  /* 0x0000e02804197981 */ /* 0x000164000c1e1920 */
.L_x_87:
[----:B------:R-:W-:Y:S05]  /*3d10*/  BSYNC B1 ;  /* 0x0000000000017941 */ /* 0x000fea0003800000 */
.L_x_86:
[----:B--2--5:R-:W-:Y:S01]  /*3d20*/  FMUL R7, R25, R58 ;  /* 0x0000003a19077220 */ /* 0x024fe20000400000 */
[----:B------:R-:W-:Y:S01]  /*3d30*/  @P3 IMAD.MOV.U32 R6, RZ, RZ, R10 ;  /* 0x000000ffff063224 */ /* 0x000fe200078e000a */
[----:B------:R-:W-:Y:S01]  /*3d40*/  ISETP.GT.AND P0, PT, R3, RZ, P2 ;  /* 0x000000ff0300720c */ /* 0x000fe20001704270 */
[----:B------:R-:W-:Y:S01]  /*3d50*/  BSSY B1, `(.L_x_88) ;  /* 0x0000006000017945 */ /* 0x000fe20003800000 */
[----:B------:R-:W-:Y:S01]  /*3d60*/  FFMA R15, R52, R23, R7 ;  /* 0x00000017340f7223 */ /* 0x000fe20000000007 */
[----:B------:R-:W-:-:S05]  /*3d70*/  @P3 IMAD.MOV.U32 R7, RZ, RZ, R11 ;  /* 0x000000ffff073224 */ /* 0x000fca00078e000b */
[----:B------:R2:W-:Y:S05]  /*3d80*/  @P3 STG.E desc[UR40][R6.64+0xe0], R15 ;  /* 0x0000e00f06003986 */ /* 0x0005ea000c101928 */
[----:B------:R-:W-:Y:S05]  /*3d90*/  @!P0 BRA `(.L_x_89) ;  /* 0x0000000000048947 */ /* 0x000fea0003800000 */
[----:B------:R0:W5:Y:S02]  /*3da0*/  LDG.E.LTC128B R25, desc[UR40][R4.64+0xe4] ;  /* 0x0000e42804197981 */ /* 0x000164000c1e1920 */
.L_x_89:
[----:B------:R-:W-:Y:S05]  /*3db0*/  BSYNC B1 ;  /* 0x0000000000017941 */ /* 0x000fea0003800000 */
.L_x_88:
[----:B01--45:R-:W-:Y:S01]  /*3dc0*/  FMUL R4, R25, R58 ;  /* 0x0000003a19047220 */ /* 0x033fe20000400000 */
[----:B------:R-:W-:Y:S01]  /*3dd0*/  ISETP.GT.AND P1, PT, R3, 0x8, P1 ;  /* 0x000000080300780c */ /* 0x000fe20000f24270 */
[----:B------:R-:W-:Y:S02]  /*3de0*/  BSSY B1, `(.L_x_90) ;  /* 0x0000005000017945 */ /* 0x000fe40003800000 */
[----:B------:R-:W-:-:S05]  /*3df0*/  FFMA R53, R53, R23, R4 ;  /* 0x0000001735357223 */ /* 0x000fca0000000004 */
[----:B------:R0:W-:Y:S05]  /*3e00*/  @P0 STG.E desc[UR40][R10.64+0xe4], R53 ;  /* 0x0000e4350a000986 */ /* 0x0001ea000c101928 */
[----:B------:R-:W-:Y:S05]  /*3e10*/  @!P1 BRA `(.L_x_91) ;  /* 0x0000000000049947 */ /* 0x000fea0003800000 */
[----:B------:R1:W5:Y:S02]  /*3e20*/  LDG.E.LTC128B R25, desc[UR40][R8.64+0xe0] ;  /* 0x0000e02808197981 */ /* 0x000364000c1e1920 */
.L_x_91:
[----:B------:R-:W-:Y:S05]  /*3e30*/  BSYNC B1 ;  /* 0x0000000000017941 */ /* 0x000fea0003800000 */
.L_x_90:
[----:B-----5:R-:W-:Y:S01]  /*3e40*/  FMUL R5, R25, R58 ;  /* 0x0000003a19057220 */ /* 0x020fe20000400000 */
[----:B------:R-:W-:Y:S01]  /*3e50*/  @P1 IMAD.MOV.U32 R4, RZ, RZ, R12 ;  /* 0x000000ffff041224 */ /* 0x000fe200078e000c */
[----:B------:R-:W-:Y:S01]  /*3e60*/  ISETP.GT.AND P2, PT, R3, 0x8, P2 ;  /* 0x000000080300780c */ /* 0x000fe20001744270 */
[----:B------:R-:W-:Y:S01]  /*3e70*/  BSSY B1, `(.L_x_92) ;  /* 0x0000006000017945 */ /* 0x000fe20003800000 */
[----:B--2---:R-:W-:Y:S01]  /*3e80*/  FFMA R7, R54, R23, R5 ;  /* 0x0000001736077223 */ /* 0x004fe20000000005 */
[----:B------:R-:W-:-:S05]  /*3e90*/  @P1 IMAD.MOV.U32 R5, RZ, RZ, R13 ;  /* 0x000000ffff051224 */ /* 0x000fca00078e000d */
[----:B------:R2:W-:Y:S05]  /*3ea0*/  @P1 STG.E desc[UR40][R4.64+0xe0], R7 ;  /* 0x0000e00704001986 */ /* 0x0005ea000c101928 */
[----:B------:R-:W-:Y:S05]  /*3eb0*/  @!P2 BRA `(.L_x_93) ;  /* 0x000000000004a947 */ /* 0x000fea0003800000 */
[----:B------:R4:W5:Y:S02]  /*3ec0*/  LDG.E.LTC128B R25, desc[UR40][R8.64+0xe4] ;  /* 0x0000e42808197981 */ /* 0x000964000c1e1920 */
.L_x_93:
[----:B------:R-:W-:Y:S05]  /*3ed0*/  BSYNC B1 ;  /* 0x0000000000017941 */ /* 0x000fea0003800000 */
.L_x_92:
[----:B--2--5:R-:W-:-:S04]  /*3ee0*/  FMUL R4, R25, R58 ;  /* 0x0000003a19047220 */ /* 0x024fc80000400000 */
[----:B------:R-:W-:Y:S01]  /*3ef0*/  FFMA R55, R55, R23, R4 ;  /* 0x0000001737377223 */ /* 0x000fe20000000004 */
[----:B------:R-:W-:Y:S06]  /*3f00*/  @!P2 BRA `(.L_x_94) ;  /* 0x0000000400f0a947 */ /* 0x000fec0003800000 */
[----:B------:R2:W-:Y:S01]  /*3f10*/  STG.E desc[UR40][R12.64+0xe4], R55 ;  /* 0x0000e4370c007986 */ /* 0x0005e2000c101928 */
[----:B------:R-:W-:Y:S05]  /*3f20*/  BRA `(.L_x_94) ;  /* 0x0000000400e87947 */ /* 0x000fea0003800000 */
.L_x_33:
[----:B------:R-:W-:Y:S01]  /*3f30*/  ISETP.GT.AND P0, PT, R6, 0x1, PT ;  /* 0x000000010600780c */ /* 0x000fe20003f04270 */
[----:B------:R-:W-:Y:S01]  /*3f40*/  ULDC.64 UR4, c[0x0][0x5c0] ;  /* 0x0001700000047ab9 */ /* 0x000fe20000000a00 */
[-C--:B------:R-:W-:Y:S01]  /*3f50*/  FMUL R7, R24, R23.reuse ;  /* 0x0000001718077220 */ /* 0x080fe20000400000 */
[C---:B------:R-:W-:Y:S01]  /*3f60*/  LEA R4, P4, R72.reuse, UR4, 0x2 ;  /* 0x0000000448047c11 */ /* 0x040fe2000f8810ff */
[-C--:B------:R-:W-:Y:S01]  /*3f70*/  FMUL R25, R25, R23.reuse ;  /* 0x0000001719197220 */ /* 0x080fe20000400000 */
[----:B------:R-:W-:Y:S01]  /*3f80*/  ISETP.GT.AND P2, PT, R3, RZ, P0 ;  /* 0x000000ff0300720c */ /* 0x000fe20000744270 */
[-C--:B------:R-:W-:Y:S01]  /*3f90*/  FMUL R27, R27, R23.reuse ;  /* 0x000000171b1b7220 */ /* 0x080fe20000400000 */
[----:B------:R-:W-:Y:S01]  /*3fa0*/  LEA.HI.X R5, R72, UR5, R81, 0x2, P4 ;  /* 0x0000000548057c11 */ /* 0x000fe2000a0f1451 */
[-C--:B------:R-:W-:Y:S01]  /*3fb0*/  FMUL R11, R28, R23.reuse ;  /* 0x000000171c0b7220 */ /* 0x080fe20000400000 */
[----:B------:R-:W-:Y:S01]  /*3fc0*/  ISETP.GT.AND P3, PT, R3, 0x8, P3 ;  /* 0x000000080300780c */ /* 0x000fe20001f64270 */
[-C--:B------:R-:W-:Y:S01]  /*3fd0*/  FMUL R29, R29, R23.reuse ;  /* 0x000000171d1d7220 */ /* 0x080fe20000400000 */
[----:B------:R-:W-:Y:S01]  /*3fe0*/  ISETP.GT.AND P0, PT, R3, 0x8, P0 ;  /* 0x000000080300780c */ /* 0x000fe20000704270 */
[----:B------:R0:W-:Y:S01]  /*3ff0*/  @P1 STG.E desc[UR40][R4.64], R7 ;  /* 0x0000000704001986 */ /* 0x0001e2000c101928 */
[C---:B------:R-:W-:Y:S01]  /*4000*/  ISETP.GT.AND P5, PT, R6.reuse, 0x8, PT ;  /* 0x000000080600780c */ /* 0x040fe20003fa4270 */
[-C--:B------:R-:W-:Y:S01]  /*4010*/  FMUL R31, R31, R23.reuse ;  /* 0x000000171f1f7220 */ /* 0x080fe20000400000 */
[----:B------:R-:W-:Y:S01]  /*4020*/  SHF.L.U64.HI R9, R59, 0x2, R60 ;  /* 0x000000023b097819 */ /* 0x000fe2000001023c */
[-C--:B------:R-:W-:Y:S01]  /*4030*/  FMUL R33, R33, R23.reuse ;  /* 0x0000001721217220 */ /* 0x080fe20000400000 */
[----:B------:R-:W-:Y:S01]  /*4040*/  LEA R8, P1, R59, R4, 0x2 ;  /* 0x000000043b087211 */ /* 0x000fe200078210ff */
[----:B------:R-:W-:Y:S01]  /*4050*/  @P2 STG.E desc[UR40][R4.64+0x4], R25 ;  /* 0x0000041904002986 */ /* 0x000fe2000c101928 */
[----:B------:R-:W-:Y:S01]  /*4060*/  ISETP.GT.AND P4, PT, R6, 0x9, PT ;  /* 0x000000090600780c */ /* 0x000fe20003f84270 */
[-C--:B------:R-:W-:Y:S01]  /*4070*/  FMUL R35, R35, R23.reuse ;  /* 0x0000001723237220 */ /* 0x080fe20000400000 */
[----:B------:R-:W-:Y:S01]  /*4080*/  ISETP.GT.AND P2, PT, R3, RZ, P5 ;  /* 0x000000ff0300720c */ /* 0x000fe20002f44270 */
[----:B------:R-:W-:Y:S01]  /*4090*/  IMAD.X R9, R9, 0x1, R5, P1 ;  /* 0x0000000109097824 */ /* 0x000fe200008e0605 */
[C---:B------:R-:W-:Y:S01]  /*40a0*/  ISETP.GT.AND P1, PT, R3.reuse, RZ, P4 ;  /* 0x000000ff0300720c */ /* 0x040fe20002724270 */
[-C--:B0-----:R-:W-:Y:S01]  /*40b0*/  FMUL R7, R26, R23.reuse ;  /* 0x000000171a077220 */ /* 0x081fe20000400000 */
[----:B------:R-:W-:Y:S01]  /*40c0*/  ISETP.GT.AND P4, PT, R3, 0x8, P4 ;  /* 0x000000080300780c */ /* 0x000fe20002784270 */
[-C--:B------:R-:W-:Y:S01]  /*40d0*/  FMUL R37, R37, R23.reuse ;  /* 0x0000001725257220 */ /* 0x080fe20000400000 */
[-C--:B------:R-:W-:Y:S01]  /*40e0*/  FMUL R39, R39, R23.reuse ;  /* 0x0000001727277220 */ /* 0x080fe20000400000 */
[-C--:B------:R-:W-:Y:S01]  /*40f0*/  FMUL R41, R41, R23.reuse ;  /* 0x0000001729297220 */ /* 0x080fe20000400000 */
[----:B------:R0:W-:Y:S01]  /*4100*/  @P3 STG.E desc[UR40][R8.64], R7 ;  /* 0x0000000708003986 */ /* 0x0001e2000c101928 */
[C---:B------:R-:W-:Y:S01]  /*4110*/  ISETP.GT.AND P3, PT, R6.reuse, 0x11, PT ;  /* 0x000000110600780c */ /* 0x040fe20003f64270 */
[-C--:B------:R-:W-:Y:S01]  /*4120*/  FMUL R43, R43, R23.reuse ;  /* 0x000000172b2b7220 */ /* 0x080fe20000400000 */
[-C--:B------:R-:W-:Y:S01]  /*4130*/  FMUL R45, R45, R23.reuse ;  /* 0x000000172d2d7220 */ /* 0x080fe20000400000 */
[----:B------:R-:W-:Y:S01]  /*4140*/  @P0 STG.E desc[UR40][R8.64+0x4], R27 ;  /* 0x0000041b08000986 */ /* 0x000fe2000c101928 */
[----:B------:R-:W-:Y:S01]  /*4150*/  ISETP.GT.AND P0, PT, R3, 0x8, P5 ;  /* 0x000000080300780c */ /* 0x000fe20002f04270 */
[-C--:B------:R-:W-:Y:S01]  /*4160*/  FMUL R47, R47, R23.reuse ;  /* 0x000000172f2f7220 */ /* 0x080fe20000400000 */
[----:B------:R-:W-:Y:S01]  /*4170*/  ISETP.GT.AND P5, PT, R6, 0x10, PT ;  /* 0x000000100600780c */ /* 0x000fe20003fa4270 */
[----:B------:R1:W-:Y:S01]  /*4180*/  @P2 STG.E desc[UR40][R4.64+0x20], R11 ;  /* 0x0000200b04002986 */ /* 0x0003e2000c101928 */
[-C--:B------:R-:W-:Y:S01]  /*4190*/  FMUL R49, R49, R23.reuse ;  /* 0x0000001731317220 */ /* 0x080fe20000400000 */
[-C--:B------:R-:W-:Y:S01]  /*41a0*/  FMUL R51, R51, R23.reuse ;  /* 0x0000001733337220 */ /* 0x080fe20000400000 */
[C---:B------:R-:W-:Y:S01]  /*41b0*/  ISETP.GT.AND P2, PT, R3.reuse, RZ, P5 ;  /* 0x000000ff0300720c */ /* 0x040fe20002f44270 */
[----:B------:R-:W-:Y:S01]  /*41c0*/  @P1 STG.E desc[UR40][R4.64+0x24], R29 ;  /* 0x0000241d04001986 */ /* 0x000fe2000c101928 */
[-C--:B0-----:R-:W-:Y:S01]  /*41d0*/  FMUL R7, R30, R23.reuse ;  /* 0x000000171e077220 */ /* 0x081fe20000400000 */
[----:B------:R-:W-:Y:S01]  /*41e0*/  ISETP.GT.AND P1, PT, R3, RZ, P3 ;  /* 0x000000ff0300720c */ /* 0x000fe20001f24270 */
[-C--:B------:R-:W-:Y:S01]  /*41f0*/  FMUL R53, R53, R23.reuse ;  /* 0x0000001735357220 */ /* 0x080fe20000400000 */
[C---:B------:R-:W-:Y:S01]  /*4200*/  ISETP.GT.AND P3, PT, R3.reuse, 0x8, P3 ;  /* 0x000000080300780c */ /* 0x040fe20001f64270 */
[-C--:B------:R-:W-:Y:S01]  /*4210*/  FMUL R13, R54, R23.reuse ;  /* 0x00000017360d7220 */ /* 0x080fe20000400000 */
[----:B------:R0:W-:Y:S01]  /*4220*/  @P0 STG.E desc[UR40][R8.64+0x20], R7 ;  /* 0x0000200708000986 */ /* 0x0001e2000c101928 */
[----:B------:R-:W-:Y:S01]  /*4230*/  ISETP.GT.AND P0, PT, R3, 0x8, P5 ;  /* 0x000000080300780c */ /* 0x000fe20002f04270 */
[-C--:B-1----:R-:W-:Y:S01]  /*4240*/  FMUL R11, R32, R23.reuse ;  /* 0x00000017200b7220 */ /* 0x082fe20000400000 */
[C---:B------:R-:W-:Y:S01]  /*4250*/  ISETP.GT.AND P5, PT, R6.reuse, 0x18, PT ;  /* 0x000000180600780c */ /* 0x040fe20003fa4270 */
[----:B------:R-:W-:Y:S01]  /*4260*/  @P4 STG.E desc[UR40][R8.64+0x24], R31 ;  /* 0x0000241f08004986 */ /* 0x000fe2000c101928 */
[----:B------:R-:W-:Y:S01]  /*4270*/  ISETP.GT.AND P4, PT, R6, 0x19, PT ;  /* 0x000000190600780c */ /* 0x000fe20003f84270 */
[----:B------:R-:W-:-:S02]  /*4280*/  FMUL R55, R55, R23 ;  /* 0x0000001737377220 */ /* 0x000fc40000400000 */
[----:B------:R1:W-:Y:S01]  /*4290*/  @P2 STG.E desc[UR40][R4.64+0x40], R11 ;  /* 0x0000400b04002986 */ /* 0x0003e2000c101928 */
[----:B------:R-:W-:-:S03]  /*42a0*/  ISETP.GT.AND P2, PT, R3, RZ, P5 ;  /* 0x000000ff0300720c */ /* 0x000fc60002f44270 */
[----:B------:R-:W-:Y:S01]  /*42b0*/  @P1 STG.E desc[UR40][R4.64+0x44], R33 ;  /* 0x0000442104001986 */ /* 0x000fe2000c101928 */
[C---:B------:R-:W-:Y:S01]  /*42c0*/  ISETP.GT.AND P1, PT, R3.reuse, RZ, P4 ;  /* 0x000000ff0300720c */ /* 0x040fe20002724270 */
[----:B0-----:R-:W-:Y:S01]  /*42d0*/  FMUL R7, R34, R23 ;  /* 0x0000001722077220 */ /* 0x001fe20000400000 */
[----:B------:R-:W-:-:S04]  /*42e0*/  ISETP.GT.AND P4, PT, R3, 0x8, P4 ;  /* 0x000000080300780c */ /* 0x000fc80002784270 */
[----:B------:R0:W-:Y:S01]  /*42f0*/  @P0 STG.E desc[UR40][R8.64+0x40], R7 ;  /* 0x0000400708000986 */ /* 0x0001e2000c101928 */
[----:B-1----:R-:W-:Y:S01]  /*4300*/  FMUL R11, R36, R23 ;  /* 0x00000017240b7220 */ /* 0x002fe20000400000 */
[----:B------:R-:W-:Y:S02]  /*4310*/  ISETP.GT.AND P0, PT, R3, 0x8, P5 ;  /* 0x000000080300780c */ /* 0x000fe40002f04270 */
[----:B------:R-:W-:Y:S01]  /*4320*/  @P3 STG.E desc[UR40][R8.64+0x44], R35 ;  /* 0x0000442308003986 */ /* 0x000fe2000c101928 */
[----:B------:R-:W-:-:S03]  /*4330*/  ISETP.GT.AND P5, PT, R6, 0x20, PT ;  /* 0x000000200600780c */ /* 0x000fc60003fa4270 */
[----:B------:R1:W-:Y:S01]  /*4340*/  @P2 STG.E desc[UR40][R4.64+0x60], R11 ;  /* 0x0000600b04002986 */ /* 0x0003e2000c101928 */
[----:B------:R-:W-:Y:S02]  /*4350*/  ISETP.GT.AND P2, PT, R6, 0x21, PT ;  /* 0x000000210600780c */ /* 0x000fe40003f44270 */
[C---:B------:R-:W-:Y:S01]  /*4360*/  ISETP.GT.AND P3, PT, R3.reuse, RZ, P5 ;  /* 0x000000ff0300720c */ /* 0x040fe20002f64270 */
[----:B------:R-:W-:Y:S01]  /*4370*/  @P1 STG.E desc[UR40][R4.64+0x64], R37 ;  /* 0x0000642504001986 */ /* 0x000fe2000c101928 */
[C---:B------:R-:W-:Y:S01]  /*4380*/  ISETP.GT.AND P1, PT, R3.reuse, RZ, P2 ;  /* 0x000000ff0300720c */ /* 0x040fe20001724270 */
[----:B0-----:R-:W-:Y:S01]  /*4390*/  FMUL R7, R38, R23 ;  /* 0x0000001726077220 */ /* 0x001fe20000400000 */
[----:B------:R-:W-:-:S04]  /*43a0*/  ISETP.GT.AND P2, PT, R3, 0x8, P2 ;  /* 0x000000080300780c */ /* 0x000fc80001744270 */
[----:B------:R0:W-:Y:S01]  /*43b0*/  @P0 STG.E desc[UR40][R8.64+0x60], R7 ;  /* 0x0000600708000986 */ /* 0x0001e2000c101928 */
[----:B-1----:R-:W-:Y:S01]  /*43c0*/  FMUL R11, R40, R23 ;  /* 0x00000017280b7220 */ /* 0x002fe20000400000 */
[----:B------:R-:W-:Y:S02]  /*43d0*/  ISETP.GT.AND P0, PT, R3, 0x8, P5 ;  /* 0x000000080300780c */ /* 0x000fe40002f04270 */
[----:B------:R-:W-:Y:S04]  /*43e0*/  @P4 STG.E desc[UR40][R8.64+0x64], R39 ;  /* 0x0000642708004986 */ /* 0x000fe8000c101928 */
[----:B------:R1:W-:Y:S01]  /*43f0*/  @P3 STG.E desc[UR40][R4.64+0x80], R11 ;  /* 0x0000800b04003986 */ /* 0x0003e2000c101928 */
[----:B------:R-:W-:-:S03]  /*4400*/  ISETP.GT.AND P3, PT, R6, 0x28, PT ;  /* 0x000000280600780c */ /* 0x000fc60003f64270 */
[----:B------:R-:W-:Y:S01]  /*4410*/  @P1 STG.E desc[UR40][R4.64+0x84], R41 ;  /* 0x0000842904001986 */ /* 0x000fe2000c101928 */
[----:B------:R-:W-:Y:S01]  /*4420*/  ISETP.GT.AND P1, PT, R6, 0x29, PT ;  /* 0x000000290600780c */ /* 0x000fe20003f24270 */
[-C--:B0-----:R-:W-:Y:S01]  /*4430*/  FMUL R7, R42, R23.reuse ;  /* 0x000000172a077220 */ /* 0x081fe20000400000 */
[C---:B------:R-:W-:Y:S02]  /*4440*/  ISETP.GT.AND P5, PT, R3.reuse, RZ, P3 ;  /* 0x000000ff0300720c */ /* 0x040fe40001fa4270 */
[C---:B------:R-:W-:Y:S02]  /*4450*/  ISETP.GT.AND P4, PT, R3.reuse, RZ, P1 ;  /* 0x000000ff0300720c */ /* 0x040fe40000f84270 */
[----:B------:R0:W-:Y:S01]  /*4460*/  @P0 STG.E desc[UR40][R8.64+0x80], R7 ;  /* 0x0000800708000986 */ /* 0x0001e2000c101928 */
[----:B-1----:R-:W-:Y:S01]  /*4470*/  FMUL R11, R44, R23 ;  /* 0x000000172c0b7220 */ /* 0x002fe20000400000 */
[----:B------:R-:W-:Y:S02]  /*4480*/  ISETP.GT.AND P3, PT, R3, 0x8, P3 ;  /* 0x000000080300780c */ /* 0x000fe40001f64270 */
[----:B------:R-:W-:Y:S01]  /*4490*/  @P2 STG.E desc[UR40][R8.64+0x84], R43 ;  /* 0x0000842b08002986 */ /* 0x000fe2000c101928 */
[----:B------:R-:W-:-:S02]  /*44a0*/  ISETP.GT.AND P0, PT, R6, 0x30, PT ;  /* 0x000000300600780c */ /* 0x000fc40003f04270 */
[C---:B------:R-:W-:Y:S02]  /*44b0*/  ISETP.GT.AND P1, PT, R3.reuse, 0x8, P1 ;  /* 0x000000080300780c */ /* 0x040fe40000f24270 */
[----:B------:R-:W-:Y:S01]  /*44c0*/  ISETP.GT.AND P2, PT, R6, 0x31, PT ;  /* 0x000000310600780c */ /* 0x000fe20003f44270 */
[----:B------:R1:W-:Y:S01]  /*44d0*/  @P5 STG.E desc[UR40][R4.64+0xa0], R11 ;  /* 0x0000a00b04005986 */ /* 0x0003e2000c101928 */
[C---:B------:R-:W-:Y:S01]  /*44e0*/  ISETP.GT.AND P5, PT, R3.reuse, RZ, P0 ;  /* 0x000000ff0300720c */ /* 0x040fe200007a4270 */
[-C--:B0-----:R-:W-:Y:S01]  /*44f0*/  FMUL R7, R46, R23.reuse ;  /* 0x000000172e077220 */ /* 0x081fe20000400000 */
[C---:B------:R-:W-:Y:S01]  /*4500*/  ISETP.GT.AND P0, PT, R3.reuse, 0x8, P0 ;  /* 0x000000080300780c */ /* 0x040fe20000704270 */
[----:B------:R-:W-:Y:S01]  /*4510*/  @P4 STG.E desc[UR40][R4.64+0xa4], R45 ;  /* 0x0000a42d04004986 */ /* 0x000fe2000c101928 */
[C---:B------:R-:W-:Y:S02]  /*4520*/  ISETP.GT.AND P4, PT, R3.reuse, RZ, P2 ;  /* 0x000000ff0300720c */ /* 0x040fe40001784270 */
[----:B------:R-:W-:Y:S01]  /*4530*/  ISETP.GT.AND P2, PT, R3, 0x8, P2 ;  /* 0x000000080300780c */ /* 0x000fe20001744270 */
[----:B------:R0:W-:Y:S01]  /*4540*/  @P3 STG.E desc[UR40][R8.64+0xa0], R7 ;  /* 0x0000a00708003986 */ /* 0x0001e2000c101928 */
[----:B------:R-:W-:Y:S01]  /*4550*/  ISETP.GT.AND P3, PT, R6, 0x39, PT ;  /* 0x000000390600780c */ /* 0x000fe20003f64270 */
[----:B-1----:R-:W-:-:S02]  /*4560*/  FMUL R11, R48, R23 ;  /* 0x00000017300b7220 */ /* 0x002fc40000400000 */
[----:B------:R-:W-:Y:S01]  /*4570*/  @P1 STG.E desc[UR40][R8.64+0xa4], R47 ;  /* 0x0000a42f08001986 */ /* 0x000fe2000c101928 */
[----:B------:R-:W-:-:S03]  /*4580*/  ISETP.GT.AND P1, PT, R6, 0x38, PT ;  /* 0x000000380600780c */ /* 0x000fc60003f24270 */
[----:B------:R-:W-:Y:S01]  /*4590*/  @P0 IMAD.MOV.U32 R6, RZ, RZ, R8 ;  /* 0x000000ffff060224 */ /* 0x000fe200078e0008 */
[----:B------:R1:W-:Y:S01]  /*45a0*/  @P5 STG.E desc[UR40][R4.64+0xc0], R11 ;  /* 0x0000c00b04005986 */ /* 0x0003e2000c101928 */
[C---:B------:R-:W-:Y:S02]  /*45b0*/  ISETP.GT.AND P5, PT, R3.reuse, RZ, P3 ;  /* 0x000000ff0300720c */ /* 0x040fe40001fa4270 */
[C---:B------:R-:W-:Y:S01]  /*45c0*/  ISETP.GT.AND P3, PT, R3.reuse, 0x8, P3 ;  /* 0x000000080300780c */ /* 0x040fe20001f64270 */
[----:B------:R-:W-:Y:S01]  /*45d0*/  @P4 STG.E desc[UR40][R4.64+0xc4], R49 ;  /* 0x0000c43104004986 */ /* 0x000fe2000c101928 */
[C---:B------:R-:W-:Y:S01]  /*45e0*/  ISETP.GT.AND P4, PT, R3.reuse, RZ, P1 ;  /* 0x000000ff0300720c */ /* 0x040fe20000f84270 */
[----:B0-----:R-:W-:Y:S01]  /*45f0*/  @P0 IMAD.MOV.U32 R7, RZ, RZ, R9 ;  /* 0x000000ffff070224 */ /* 0x001fe200078e0009 */
[----:B------:R-:W-:Y:S01]  /*4600*/  ISETP.GT.AND P1, PT, R3, 0x8, P1 ;  /* 0x000000080300780c */ /* 0x000fe20000f24270 */
[-C--:B------:R-:W-:Y:S01]  /*4610*/  FMUL R3, R50, R23.reuse ;  /* 0x0000001732037220 */ /* 0x080fe20000400000 */
[----:B-1----:R-:W-:-:S04]  /*4620*/  FMUL R11, R52, R23 ;  /* 0x00000017340b7220 */ /* 0x002fc80000400000 */
[----:B------:R0:W-:Y:S02]  /*4630*/  @P0 STG.E desc[UR40][R6.64+0xc0], R3 ;  /* 0x0000c00306000986 */ /* 0x0001e4000c101928 */
[----:B0-----:R-:W-:Y:S02]  /*4640*/  @P2 IMAD.MOV.U32 R6, RZ, RZ, R8 ;  /* 0x000000ffff062224 */ /* 0x001fe400078e0008 */
[----:B------:R-:W-:-:S05]  /*4650*/  @P2 IMAD.MOV.U32 R7, RZ, RZ, R9 ;  /* 0x000000ffff072224 */ /* 0x000fca00078e0009 */
[----:B------:R-:W-:Y:S04]  /*4660*/  @P2 STG.E desc[UR40][R6.64+0xc4], R51 ;  /* 0x0000c43306002986 */ /* 0x000fe8000c101928 */
[----:B------:R-:W-:Y:S04]  /*4670*/  @P4 STG.E desc[UR40][R4.64+0xe0], R11 ;  /* 0x0000e00b04004986 */ /* 0x000fe8000c101928 */
[----:B------:R0:W-:Y:S02]  /*4680*/  @P5 STG.E desc[UR40][R4.64+0xe4], R53 ;  /* 0x0000e43504005986 */ /* 0x0001e4000c101928 */
[----:B0-----:R-:W-:-:S02]  /*4690*/  @P1 IMAD.MOV.U32 R4, RZ, RZ, R8 ;  /* 0x000000ffff041224 */ /* 0x001fc400078e0008 */
[----:B------:R-:W-:-:S05]  /*46a0*/  @P1 IMAD.MOV.U32 R5, RZ, RZ, R9 ;  /* 0x000000ffff051224 */ /* 0x000fca00078e0009 */
[----:B------:R0:W-:Y:S04]  /*46b0*/  @P1 STG.E desc[UR40][R4.64+0xe0], R13 ;  /* 0x0000e00d04001986 */ /* 0x0001e8000c101928 */
[----:B------:R0:W-:Y:S02]  /*46c0*/  @P3 STG.E desc[UR40][R8.64+0xe4], R55 ;  /* 0x0000e43708003986 */ /* 0x0001e4000c101928 */
.L_x_94:
[----:B------:R-:W-:Y:S05]  /*46d0*/  BSYNC B0 ;  /* 0x0000000000007941 */ /* 0x000fea0003800000 */
.L_x_32:
[----:B------:R-:W-:Y:S01]  /*46e0*/  IADD3 R16, P0, R16, UR38, RZ ;  /* 0x0000002610107c10 */ /* 0x000fe2000ff1e0ff */
[----:B------:R-:W-:Y:S01]  /*46f0*/  ULDC.64 UR4, c[0x0][0x650] ;  /* 0x0001940000047ab9 */ /* 0x000fe20000000a00 */
[----:B------:R-:W-:Y:S01]  /*4700*/  PRMT R3, RZ, 0x7610, R3 ;  /* 0x00007610ff037816 */ /* 0x000fe20000000003 */
[----:B------:R-:W-:Y:S01]  /*4710*/  IMAD.MOV.U32 R70, RZ, RZ, -0x1 ;  /* 0xffffffffff467424 */ /* 0x000fe200078e00ff */
[----:B------:R-:W-:Y:S01]  /*4720*/  IADD3.X R17, R17, UR37, RZ, P0, !PT ;  /* 0x0000002511117c10 */ /* 0x000fe200087fe4ff */
[----:B------:R-:W-:Y:S01]  /*4730*/  IMAD.MOV.U32 R69, RZ, RZ, -0x1 ;  /* 0xffffffffff457424 */ /* 0x000fe200078e00ff */
[----:B------:R-:W-:-:S04]  /*4740*/  ISETP.GE.U32.AND P0, PT, R16, UR4, PT ;  /* 0x0000000410007c0c */ /* 0x000fc8000bf06070 */
[----:B------:R-:W-:-:S13]  /*4750*/  ISETP.GE.U32.AND.EX P0, PT, R17, UR5, PT, P0 ;  /* 0x0000000511007c0c */ /* 0x000fda000bf06100 */
[----:B------:R-:W-:Y:S05]  /*4760*/  @P0 BRA `(.L_x_95) ;  /* 0x00000004004c0947 */ /* 0x000fea0003800000 */
[----:B0-----:R-:W0:Y:S01]  /*4770*/  LDC.64 R10, c[0x0][0x628] ;  /* 0x00018a00ff0a7b82 */ /* 0x001e220000000a00 */
[----:B--23--:R-:W2:Y:S01]  /*4780*/  S2R R12, SR_CTAID.X ;  /* 0x00000000000c7919 */ /* 0x00cea20000002500 */
[----:B-1--4-:R-:W-:Y:S02]  /*4790*/  IMAD.MOV.U32 R8, RZ, RZ, R16 ;  /* 0x000000ffff087224 */ /* 0x012fe400078e0010 */
[----:B------:R-:W-:Y:S01]  /*47a0*/  IMAD.MOV.U32 R9, RZ, RZ, R17 ;  /* 0x000000ffff097224 */ /* 0x000fe200078e0011 */
[----:B------:R-:W1:Y:S03]  /*47b0*/  S2R R20, SR_CTAID.Y ;  /* 0x0000000000147919 */ /* 0x000e660000002600 */
[----:B------:R-:W3:Y:S08]  /*47c0*/  LDC R0, c[0x0][0x630] ;  /* 0x00018c00ff007b82 */ /* 0x000ef00000000800 */
[----:B------:R-:W4:Y:S01]  /*47d0*/  LDC.64 R14, c[0x0][0x620] ;  /* 0x00018800ff0e7b82 */ /* 0x000f220000000a00 */
[----:B0-----:R-:W-:-:S04]  /*47e0*/  ISETP.NE.U32.AND P0, PT, R10, RZ, PT ;  /* 0x000000ff0a00720c */ /* 0x001fc80003f05070 */
[----:B------:R-:W-:-:S13]  /*47f0*/  ISETP.NE.AND.EX P0, PT, R11, RZ, PT, P0 ;  /* 0x000000ff0b00720c */ /* 0x000fda0003f05300 */
[----:B-1234-:R-:W-:Y:S05]  /*4800*/  @!P0 BRA `(.L_x_96) ;  /* 0x0000000000288947 */ /* 0x01efea0003800000 */
        /* <DEDUP_REMOVED lines=10> */
.L_x_96:
[-CC-:B------:R-:W-:Y:S01]  /*48b0*/  SHF.R.U64 R69, R8, R0.reuse, R9.reuse ;  /* 0x0000000008457219 */ /* 0x180fe20000001209 */
[----:B------:R-:W0:Y:S01]  /*48c0*/  LDC.64 R26, c[0x0][0x640] ;  /* 0x00019000ff1a7b82 */ /* 0x000e220000000a00 */
[----:B------:R-:W-:Y:S01]  /*48d0*/  SHF.R.U32.HI R0, RZ, R0, R9 ;  /* 0x00000000ff007219 */ /* 0x000fe20000011609 */
[----:B------:R-:W-:Y:S01]  /*48e0*/  ULDC UR4, c[0x0][0x150] ;  /* 0x0000540000047ab9 */ /* 0x000fe20000000800 */
[----:B------:R-:W-:Y:S02]  /*48f0*/  IADD3 R3, P0, RZ, -R69, RZ ;  /* 0x80000045ff037210 */ /* 0x000fe40007f1e0ff */
[----:B------:R-:W-:-:S03]  /*4900*/  I2FP.F32.U32 R7, R12 ;  /* 0x0000000c00077245 */ /* 0x000fc60000201000 */
[----:B------:R-:W1:Y:S01]  /*4910*/  LDC R6, c[0x0][0x618] ;  /* 0x00018600ff067b82 */ /* 0x000e620000000800 */
[----:B------:R-:W-:Y:S02]  /*4920*/  IMAD.X R5, RZ, RZ, ~R0, P0 ;  /* 0x000000ffff057224 */ /* 0x000fe400000e0e00 */
[----:B------:R-:W-:Y:S01]  /*4930*/  FMUL R7, R7, UR4 ;  /* 0x0000000407077c20 */ /* 0x000fe20008400000 */
[----:B------:R-:W-:Y:S01]  /*4940*/  ULDC UR4, c[0x0][0x154] ;  /* 0x0000550000047ab9 */ /* 0x000fe20000000800 */
[-C--:B------:R-:W-:Y:S02]  /*4950*/  IMAD R0, R5, R14.reuse, RZ ;  /* 0x0000000e05007224 */ /* 0x080fe400078e02ff */
[C---:B------:R-:W-:Y:S01]  /*4960*/  IMAD.WIDE.U32 R4, R3.reuse, R14, R16 ;  /* 0x0000000e03047225 */ /* 0x040fe200078e0010 */
[----:B------:R-:W2:Y:S01]  /*4970*/  LDC R8, c[0x0][0x608] ;  /* 0x00018200ff087b82 */ /* 0x000ea20000000800 */
[----:B------:R-:W3:Y:S02]  /*4980*/  F2I.U32.TRUNC.NTZ R7, R7 ;  /* 0x0000000700077305 */ /* 0x000ee4000020f000 */
[----:B------:R-:W-:Y:S01]  /*4990*/  IMAD R3, R3, R15, R0 ;  /* 0x0000000f03037224 */ /* 0x000fe200078e0200 */
[----:B------:R-:W-:-:S03]  /*49a0*/  I2FP.F32.U32 R0, R20 ;  /* 0x0000001400007245 */ /* 0x000fc60000201000 */
[----:B------:R-:W-:Y:S01]  /*49b0*/  IMAD.IADD R3, R5, 0x1, R3 ;  /* 0x0000000105037824 */ /* 0x000fe200078e0203 */
[----:B------:R-:W4:Y:S01]  /*49c0*/  LDC R11, c[0x0][0x658] ;  /* 0x00019600ff0b7b82 */ /* 0x000f220000000800 */
[----:B0-----:R-:W-:-:S04]  /*49d0*/  ISETP.NE.U32.AND P0, PT, R26, RZ, PT ;  /* 0x000000ff1a00720c */ /* 0x001fc80003f05070 */
[----:B------:R-:W-:-:S03]  /*49e0*/  ISETP.NE.AND.EX P0, PT, R27, RZ, PT, P0 ;  /* 0x000000ff1b00720c */ /* 0x000fc60003f05300 */
[----:B------:R-:W0:Y:S01]  /*49f0*/  LDC R9, c[0x0][0x144] ;  /* 0x00005100ff097b82 */ /* 0x000e220000000800 */
[-C--:B-1----:R-:W-:Y:S01]  /*4a00*/  SHF.R.U64 R10, R4, R6.reuse, R3 ;  /* 0x00000006040a7219 */ /* 0x082fe20000001203 */
[----:B---3--:R-:W-:Y:S01]  /*4a10*/  IMAD.MOV R7, RZ, RZ, -R7 ;  /* 0x000000ffff077224 */ /* 0x008fe200078e0a07 */
[----:B------:R-:W-:Y:S01]  /*4a20*/  SHF.R.U32.HI R3, RZ, R6, R3 ;  /* 0x00000006ff037219 */ /* 0x000fe20000011603 */
[----:B------:R-:W-:-:S04]  /*4a30*/  FMUL R6, R0, UR4 ;  /* 0x0000000400067c20 */ /* 0x000fc80008400000 */
[----:B------:R-:W1:Y:S01]  /*4a40*/  LDC R21, c[0x0][0x148] ;  /* 0x00005200ff157b82 */ /* 0x000e620000000800 */
[----:B------:R3:W0:Y:S01]  /*4a50*/  F2I.U32.TRUNC.NTZ R14, R6 ;  /* 0x00000006000e7305 */ /* 0x000622000020f000 */
[-CC-:B--2---:R-:W-:Y:S02]  /*4a60*/  SHF.R.U64 R13, R10, R8.reuse, R3.reuse ;  /* 0x000000080a0d7219 */ /* 0x184fe40000001203 */
[----:B------:R-:W-:-:S04]  /*4a70*/  SHF.R.U32.HI R0, RZ, R8, R3 ;  /* 0x00000008ff007219 */ /* 0x000fc80000011603 */
[----:B------:R-:W2:Y:S01]  /*4a80*/  LDC R24, c[0x0][0x648] ;  /* 0x00019200ff187b82 */ /* 0x000ea20000000800 */
[-CC-:B----4-:R-:W-:Y:S02]  /*4a90*/  SHF.R.U64 R15, R13, R11.reuse, R0.reuse ;  /* 0x0000000b0d0f7219 */ /* 0x190fe40000001200 */
[----:B------:R-:W-:-:S03]  /*4aa0*/  SHF.R.U32.HI R5, RZ, R11, R0 ;  /* 0x0000000bff057219 */ /* 0x000fc60000011600 */
[----:B------:R-:W-:Y:S02]  /*4ab0*/  IMAD.MOV.U32 R4, RZ, RZ, R15 ;  /* 0x000000ffff047224 */ /* 0x000fe400078e000f */
[----:B------:R-:W4:Y:S01]  /*4ac0*/  LDC R28, c[0x0][0x638] ;  /* 0x00018e00ff1c7b82 */ /* 0x000f220000000800 */
[----:B0-----:R-:W-:-:S07]  /*4ad0*/  IMAD R25, R9, R7, R12 ;  /* 0x0000000709197224 */ /* 0x001fce00078e020c */
[----:B------:R-:W0:Y:S08]  /*4ae0*/  LDC R29, c[0x0][0x610] ;  /* 0x00018400ff1d7b82 */ /* 0x000e300000000800 */
[----:B------:R-:W0:Y:S01]  /*4af0*/  LDC R30, c[0x0][0x600] ;  /* 0x00018000ff1e7b82 */ /* 0x000e220000000800 */
[----:B-123--:R-:W-:Y:S05]  /*4b00*/  @!P0 BRA `(.L_x_97) ;  /* 0x0000000000288947 */ /* 0x00efea0003800000 */
[----:B------:R-:W1:Y:S02]  /*4b10*/  LDC R0, c[0x0][0x64c] ;  /* 0x00019300ff007b82 */ /* 0x000e640000000800 */
[----:B-1----:R-:W-:-:S05]  /*4b20*/  IADD3 R3, P0, R15, R0, RZ ;  /* 0x000000000f037210 */ /* 0x002fca0007f1e0ff */
        /* <DEDUP_REMOVED lines=8> */
.L_x_97:
[----:B------:R-:W-:Y:S01]  /*4bb0*/  ISETP.NE.AND P0, PT, R2, 0x1, PT ;  /* 0x000000010200780c */ /* 0x000fe20003f05270 */
[----:B------:R-:W-:Y:S01]  /*4bc0*/  IMAD.MOV R14, RZ, RZ, -R14 ;  /* 0x000000ffff0e7224 */ /* 0x000fe200078e0a0e */
[----:B------:R-:W-:Y:S02]  /*4bd0*/  SHF.R.U64 R3, R4, R24, R5 ;  /* 0x0000001804037219 */ /* 0x000fe40000001205 */
[----:B------:R-:W-:Y:S02]  /*4be0*/  LOP3.LUT R0, R13, R66, RZ, 0xc0, !PT ;  /* 0x000000420d007212 */ /* 0x000fe400078ec0ff */
[----:B------:R-:W-:Y:S01]  /*4bf0*/  LOP3.LUT R10, R10, R65, RZ, 0xc0, !PT ;  /* 0x000000410a0a7212 */ /* 0x000fe200078ec0ff */
[----:B------:R-:W-:Y:S02]  /*4c00*/  IMAD.MOV R4, RZ, RZ, -R3 ;  /* 0x000000ffff047224 */ /* 0x000fe400078e0a03 */
[----:B------:R-:W-:Y:S02]  /*4c10*/  IMAD R0, R61, R3, R0 ;  /* 0x000000033d007224 */ /* 0x000fe400078e0200 */
[----:B----4-:R-:W-:-:S02]  /*4c20*/  IMAD R3, R4, R28, R15 ;  /* 0x0000001c04037224 */ /* 0x010fc400078e020f */
[----:B------:R-:W-:Y:S02]  /*4c30*/  @P0 IMAD R25, R21, R14, R20 ;  /* 0x0000000e15190224 */ /* 0x000fe400078e0214 */
[----:B0-----:R-:W-:Y:S02]  /*4c40*/  IMAD R5, R3, R30, R10 ;  /* 0x0000001e03057224 */ /* 0x001fe400078e020a */
[----:B------:R-:W-:Y:S02]  /*4c50*/  IMAD R0, R0, R29, R25 ;  /* 0x0000001d00007224 */ /* 0x000fe400078e0219 */
[----:B------:R-:W-:-:S03]  /*4c60*/  IMAD.MOV.U32 R4, RZ, RZ, 0x1 ;  /* 0x00000001ff047424 */ /* 0x000fc600078e00ff */
[----:B------:R-:W-:Y:S02]  /*4c70*/  SEL R70, R5, R0, !P0 ;  /* 0x0000000005467207 */ /* 0x000fe40004000000 */
[----:B------:R-:W-:Y:S02]  /*4c80*/  PRMT R3, R4, 0x7610, R3 ;  /* 0x0000761004037816 */ /* 0x000fe40000000003 */
[----:B------:R-:W-:-:S07]  /*4c90*/  SEL R0, R0, R5, !P0 ;  /* 0x0000000500007207 */ /* 0x000fce0004000000 */
.L_x_95:
[----:B------:R-:W-:Y:S01]  /*4ca0*/  UIADD3 UR42, UR43, UR42, URZ ;  /* 0x0000002a2b2a7290 */ /* 0x000fe2000fffe03f */
[----:B------:R-:W-:Y:S01]  /*4cb0*/  LOP3.LUT P0, RZ, R3, 0xff, RZ, 0xc0, !PT ;  /* 0x000000ff03ff7812 */ /* 0x000fe2000780c0ff */
[----:B------:R-:W-:Y:S02]  /*4cc0*/  IMAD.MOV.U32 R71, RZ, RZ, R0 ;  /* 0x000000ffff477224 */ /* 0x000fe400078e0000 */
[----:B------:R-:W-:Y:S02]  /*4cd0*/  USHF.R.U32.HI UR4, URZ, 0x1, UR42 ;  /* 0x000000013f047899 */ /* 0x000fe4000801162a */
[----:B------:R-:W-:Y:S02]  /*4ce0*/  UISETP.GT.U32.AND UP1, UPT, UR42, 0x1, UPT ;  /* 0x000000012a00788c */ /* 0x000fe4000bf24070 */
[----:B------:R-:W-:Y:S02]  /*4cf0*/  ULOP3.LUT UR4, UR4, 0x1, URZ, 0xc0, !UPT ;  /* 0x0000000104047892 */ /* 0x000fe4000f8ec03f */
[----:B------:R-:W-:-:S02]  /*4d00*/  UISETP.LT.U32.AND UP1, UPT, UR43, 0x2, UP1 ;  /* 0x000000022b00788c */ /* 0x000fc40008f21070 */
[----:B------:R-:W-:Y:S02]  /*4d10*/  UISETP.NE.U32.AND UP0, UPT, UR4, 0x1, UPT ;  /* 0x000000010400788c */ /* 0x000fe4000bf05070 */
[----:B------:R-:W-:Y:S02]  /*4d20*/  USEL UR5, URZ, 0x1, !UP1 ;  /* 0x000000013f057887 */ /* 0x000fe4000c800000 */
[----:B------:R-:W-:Y:S02]  /*4d30*/  UISETP.GT.U32.AND UP0, UPT, UR43, 0x1, !UP0 ;  /* 0x000000012b00788c */ /* 0x000fe4000c704070 */
[----:B------:R-:W-:Y:S02]  /*4d40*/  ULOP3.LUT UR42, UR42, 0x1, URZ, 0xc0, !UPT ;  /* 0x000000012a2a7892 */ /* 0x000fe4000f8ec03f */
[----:B------:R-:W-:-:S04]  /*4d50*/  USEL UR4, URZ, 0x1, !UP0 ;  /* 0x000000013f047887 */ /* 0x000fc8000c000000 */
[----:B------:R-:W-:Y:S01]  /*4d60*/  ULOP3.LUT UR36, UR4, UR36, UR5, 0x96, !UPT ;  /* 0x0000002404247292 */ /* 0x000fe2000f8e9605 */
[----:B------:R-:W-:Y:S11]  /*4d70*/  @P0 BRA `(.L_x_98) ;  /* 0xffffffc400b00947 */ /* 0x000ff6000383ffff */
[----:B------:R-:W-:Y:S05]  /*4d80*/  EXIT ;  /* 0x000000000000794d */ /* 0x000fea0003800000 */
.L_x_7:
        /* <DEDUP_REMOVED lines=26> */
.L_x_100:
[----:B------:R-:W0:Y:S01]  /*4f30*/  LDC.64 R28, c[0x0][0x640] ;  /* 0x00019000ff1c7b82 */ /* 0x000e220000000a00 */
[-CC-:B------:R-:W-:Y:S01]  /*4f40*/  SHF.R.U64 R22, R14, R6.reuse, R15.reuse ;  /* 0x000000060e167219 */ /* 0x180fe2000000120f */
[----:B------:R-:W-:Y:S01]  /*4f50*/  IMAD.MOV.U32 R30, RZ, RZ, 0x1 ;  /* 0x00000001ff1e7424 */ /* 0x000fe200078e00ff */
[----:B------:R-:W-:Y:S02]  /*4f60*/  SHF.R.U32.HI R6, RZ, R6, R15 ;  /* 0x00000006ff067219 */ /* 0x000fe4000001160f */
[----:B------:R-:W-:-:S03]  /*4f70*/  IADD3 R13, P0, RZ, -R22, RZ ;  /* 0x80000016ff0d7210 */ /* 0x000fc60007f1e0ff */
[----:B------:R-:W1:Y:S02]  /*4f80*/  LDC R12, c[0x0][0x618] ;  /* 0x00018600ff0c7b82 */ /* 0x000e640000000800 */
[----:B------:R-:W-:-:S04]  /*4f90*/  IMAD.X R11, RZ, RZ, ~R6, P0 ;  /* 0x000000ffff0b7224 */ /* 0x000fc800000e0e06 */
[-C--:B------:R-:W-:Y:S02]  /*4fa0*/  IMAD R6, R11, R24.reuse, RZ ;  /* 0x000000180b067224 */ /* 0x080fe400078e02ff */
[----:B------:R-:W2:Y:S01]  /*4fb0*/  LDC R14, c[0x0][0x608] ;  /* 0x00018200ff0e7b82 */ /* 0x000ea20000000800 */
[----:B------:R-:W-:-:S04]  /*4fc0*/  IMAD.WIDE.U32 R10, R13, R24, R16 ;  /* 0x000000180d0a7225 */ /* 0x000fc800078e0010 */
[----:B------:R-:W-:-:S03]  /*4fd0*/  IMAD R13, R13, R25, R6 ;  /* 0x000000190d0d7224 */ /* 0x000fc600078e0206 */
[----:B------:R-:W3:Y:S01]  /*4fe0*/  LDC R27, c[0x0][0x658] ;  /* 0x00019600ff1b7b82 */ /* 0x000ee20000000800 */
[----:B------:R-:W-:Y:S01]  /*4ff0*/  IMAD.IADD R11, R11, 0x1, R13 ;  /* 0x000000010b0b7824 */ /* 0x000fe200078e020d */
[----:B0-----:R-:W-:-:S04]  /*5000*/  ISETP.NE.U32.AND P0, PT, R28, RZ, PT ;  /* 0x000000ff1c00720c */ /* 0x001fc80003f05070 */
[----:B------:R-:W-:Y:S02]  /*5010*/  ISETP.NE.AND.EX P0, PT, R29, RZ, PT, P0 ;  /* 0x000000ff1d00720c */ /* 0x000fe40003f05300 */
[----:B------:R-:W0:Y:S01]  /*5020*/  LDC R20, c[0x0][0x600] ;  /* 0x00018000ff147b82 */ /* 0x000e220000000800 */
[-CC-:B-1----:R-:W-:Y:S01]  /*5030*/  SHF.R.U64 R8, R10, R12.reuse, R11.reuse ;  /* 0x0000000c0a087219 */ /* 0x182fe2000000120b */
[----:B------:R-:W-:Y:S01]  /*5040*/  IMAD.MOV.U32 R10, RZ, RZ, -0x1 ;  /* 0xffffffffff0a7424 */ /* 0x000fe200078e00ff */
[----:B------:R-:W-:-:S05]  /*5050*/  SHF.R.U32.HI R11, RZ, R12, R11 ;  /* 0x0000000cff0b7219 */ /* 0x000fca000001160b */
[----:B------:R-:W1:Y:S01]  /*5060*/  LDC R24, c[0x0][0x648] ;  /* 0x00019200ff187b82 */ /* 0x000e620000000800 */
[-CC-:B--2---:R-:W-:Y:S02]  /*5070*/  SHF.R.U64 R21, R8, R14.reuse, R11.reuse ;  /* 0x0000000e08157219 */ /* 0x184fe4000000120b */
[----:B------:R-:W-:-:S05]  /*5080*/  SHF.R.U32.HI R6, RZ, R14, R11 ;  /* 0x0000000eff067219 */ /* 0x000fca000001160b */
[----:B------:R-:W2:Y:S01]  /*5090*/  LDC R26, c[0x0][0x638] ;  /* 0x00018e00ff1a7b82 */ /* 0x000ea20000000800 */
[-C--:B---3--:R-:W-:Y:S02]  /*50a0*/  SHF.L.U32 R10, R10, R27.reuse, RZ ;  /* 0x0000001b0a0a7219 */ /* 0x088fe400000006ff */
[-CC-:B------:R-:W-:Y:S02]  /*50b0*/  SHF.R.U64 R25, R21, R27.reuse, R6.reuse ;  /* 0x0000001b15197219 */ /* 0x180fe40000001206 */
[----:B------:R-:W-:Y:S02]  /*50c0*/  LOP3.LUT R32, RZ, R10, RZ, 0x33, !PT ;  /* 0x0000000aff207212 */ /* 0x000fe400078e33ff */
[----:B------:R-:W-:Y:S01]  /*50d0*/  SHF.R.U32.HI R11, RZ, R27, R6 ;  /* 0x0000001bff0b7219 */ /* 0x000fe20000011606 */
[----:B------:R-:W3:Y:S01]  /*50e0*/  LDC R31, c[0x0][0x610] ;  /* 0x00018400ff1f7b82 */ /* 0x000ee20000000800 */
[----:B------:R-:W-:Y:S01]  /*50f0*/  IMAD.MOV.U32 R10, RZ, RZ, R25 ;  /* 0x000000ffff0a7224 */ /* 0x000fe200078e0019 */
[----:B------:R-:W-:Y:S06]  /*5100*/  @!P0 BRA `(.L_x_101) ;  /* 0x0000000000288947 */ /* 0x000fec0003800000 */
        /* <DEDUP_REMOVED lines=10> */
.L_x_101:
[----:B------:R-:W-:Y:S02]  /*51b0*/  ISETP.NE.AND P0, PT, R2, 0x1, PT ;  /* 0x000000010200780c */ /* 0x000fe40003f05270 */
[----:B-1----:R-:W-:Y:S01]  /*51c0*/  SHF.R.U64 R6, R10, R24, R11 ;  /* 0x000000180a067219 */ /* 0x002fe2000000120b */
[----:B0-----:R-:W-:Y:S01]  /*51d0*/  VIADD R11, R20, 0xffffffff ;  /* 0xffffffff140b7836 */ /* 0x001fe20000000000 */
[----:B------:R-:W-:Y:S02]  /*51e0*/  SHF.L.U32 R30, R30, R27, RZ ;  /* 0x0000001b1e1e7219 */ /* 0x000fe400000006ff */
[----:B------:R-:W-:Y:S01]  /*51f0*/  LOP3.LUT R5, R21, R32, RZ, 0xc0, !PT ;  /* 0x0000002015057212 */ /* 0x000fe200078ec0ff */
[----:B------:R-:W-:-:S04]  /*5200*/  IMAD.MOV R10, RZ, RZ, -R6 ;  /* 0x000000ffff0a7224 */ /* 0x000fc800078e0a06 */
[----:B------:R-:W-:Y:S01]  /*5210*/  IMAD R6, R30, R6, R5 ;  /* 0x000000061e067224 */ /* 0x000fe200078e0205 */
[----:B------:R-:W-:Y:S01]  /*5220*/  LOP3.LUT R5, R8, R11, RZ, 0xc0, !PT ;  /* 0x0000000b08057212 */ /* 0x000fe200078ec0ff */
[----:B------:R-:W-:Y:S02]  /*5230*/  @P0 IMAD R7, R9, R23, R4 ;  /* 0x0000001709070224 */ /* 0x000fe400078e0204 */
[----:B--2---:R-:W-:Y:S02]  /*5240*/  IMAD R4, R10, R26, R25 ;  /* 0x0000001a0a047224 */ /* 0x004fe400078e0219 */
[----:B---3--:R-:W-:Y:S02]  /*5250*/  IMAD R7, R6, R31, R7 ;  /* 0x0000001f06077224 */ /* 0x008fe400078e0207 */
[----:B------:R-:W-:Y:S02]  /*5260*/  IMAD R4, R4, R20, R5 ;  /* 0x0000001404047224 */ /* 0x000fe400078e0205 */
[----:B------:R-:W-:-:S02]  /*5270*/  IMAD.MOV.U32 R8, RZ, RZ, 0x1 ;  /* 0x00000001ff087424 */ /* 0x000fc400078e00ff */
[----:B------:R-:W-:Y:S01]  /*5280*/  IMAD.MOV.U32 R6, RZ, RZ, R22 ;  /* 0x000000ffff067224 */ /* 0x000fe200078e0016 */
[----:B------:R-:W-:Y:S02]  /*5290*/  SEL R20, R4, R7, !P0 ;  /* 0x0000000704147207 */ /* 0x000fe40004000000 */
[----:B------:R-:W-:-:S07]  /*52a0*/  SEL R21, R7, R4, !P0 ;  /* 0x0000000407157207 */ /* 0x000fce0004000000 */
.L_x_99:
[----:B------:R-:W-:-:S08]  /*52b0*/  NOP ;  /* 0x0000000000007918 */ /* 0x000fd00000000000 */
[----:B------:R-:W0:-:S00]  /*52c0*/  USETMAXREG.DEALLOC.CTAPOOL 0x28 ;  /* 0x00000028000079c8 */ /* 0x000e0000080e0500 */
[----:B0-----:R-:W-:-:S13]  /*52d0*/  ISETP.NE.AND P0, PT, R3, RZ, PT ;  /* 0x000000ff0300720c */ /* 0x001fda0003f05270 */
[----:B------:R-:W-:Y:S05]  /*52e0*/  @P0 EXIT ;  /* 0x000000000000094d */ /* 0x000fea0003800000 */
[----:B------:R-:W-:Y:S01]  /*52f0*/  LOP3.LUT P0, RZ, R8, 0xff, RZ, 0xc0, !PT ;  /* 0x000000ff08ff7812 */ /* 0x000fe2000780c0ff */
[----:B------:R-:W-:Y:S02]  /*5300*/  IMAD.MOV.U32 R3, RZ, RZ, 0x1 ;  /* 0x00000001ff037424 */ /* 0x000fe400078e00ff */
[----:B------:R-:W-:-:S10]  /*5310*/  IMAD.MOV.U32 R8, RZ, RZ, RZ ;  /* 0x000000ffff087224 */ /* 0x000fd400078e00ff */
[----:B------:R-:W-:Y:S05]  /*5320*/  @!P0 BRA `(.L_x_102) ;  /* 0x0000000c00b48947 */ /* 0x000fea0003800000 */
[----:B------:R-:W0:Y:S01]  /*5330*/  LDC R3, c[0x0][0x28c] ;  /* 0x0000a300ff037b82 */ /* 0x000e220000000800 */
[----:B------:R-:W1:Y:S01]  /*5340*/  S2R R12, SR_CgaCtaId ;  /* 0x00000000000c7919 */ /* 0x000e620000008800 */
[----:B------:R-:W-:Y:S01]  /*5350*/  ULDC UR21, c[0x0][0x658] ;  /* 0x0001960000157ab9 */ /* 0x000fe20000000800 */
[----:B------:R-:W-:Y:S01]  /*5360*/  UMOV UR4, 0xffffffff ;  /* 0xffffffff00047882 */ /* 0x000fe20000000000 */
[----:B------:R-:W-:Y:S01]  /*5370*/  BSSY B0, `(.L_x_102) ;  /* 0x00000e8000007945 */ /* 0x000fe20003800000 */
[----:B------:R-:W-:Y:S01]  /*5380*/  USHF.L.U32 UR4, UR4, UR21, URZ ;  /* 0x0000001504047299 */ /* 0x000fe2000800063f */
[----:B------:R-:W-:Y:S01]  /*5390*/  IMAD.MOV.U32 R10, RZ, RZ, 0x1 ;  /* 0x00000001ff0a7424 */ /* 0x000fe200078e00ff */
[----:B------:R-:W-:Y:S01]  /*53a0*/  LOP3.LUT R19, R18, 0x2, RZ, 0xfc, !PT ;  /* 0x0000000212137812 */ /* 0x000fe200078efcff */
[----:B------:R-:W-:Y:S01]  /*53b0*/  IMAD.MOV.U32 R8, RZ, RZ, RZ ;  /* 0x000000ffff087224 */ /* 0x000fe200078e00ff */
[----:B------:R-:W-:Y:S01]  /*53c0*/  ULDC UR13, c[0x0][0x600] ;  /* 0x00018000000d7ab9 */ /* 0x000fe20000000800 */
[----:B------:R-:W-:Y:S01]  /*53d0*/  UMOV UR5, 0x1 ;  /* 0x0000000100057882 */ /* 0x000fe20000000000 */
[----:B------:R-:W-:-:S02]  /*53e0*/  UIADD3 UR13, UR13, -0x1, URZ ;  /* 0xffffffff0d0d7890 */ /* 0x000fc4000fffe03f */
[----:B------:R-:W-:Y:S02]  /*53f0*/  USHF.L.U32 UR21, UR5, UR21, URZ ;  /* 0x0000001505157299 */ /* 0x000fe4000800063f */
[----:B------:R-:W-:Y:S01]  /*5400*/  ULOP3.LUT UR29, URZ, UR4, URZ, 0x33, !UPT ;  /* 0x000000043f1d7292 */ /* 0x000fe2000f8e333f */
[----:B------:R-:W-:Y:S01]  /*5410*/  ULDC.64 UR14, c[0x0][0x198] ;  /* 0x00006600000e7ab9 */ /* 0x000fe20000000a00 */
[----:B0-----:R-:W-:-:S05]  /*5420*/  VIADD R3, R3, 0x7f ;  /* 0x0000007f03037836 */ /* 0x001fca0000000000 */
[----:B------:R-:W-:-:S04]  /*5430*/  SHF.R.S32.HI R4, RZ, 0x1f, R3 ;  /* 0x0000001fff047819 */ /* 0x000fc80000011403 */
[----:B------:R-:W-:Y:S01]  /*5440*/  LEA.HI R4, R4, R3, RZ, 0x7 ;  /* 0x0000000304047211 */ /* 0x000fe200078f38ff */
[C---:B-1----:R-:W-:Y:S02]  /*5450*/  IMAD.SHL.U32 R11, R12.reuse, 0x20, RZ ;  /* 0x000000200c0b7824 */ /* 0x042fe400078e00ff */
[----:B------:R-:W-:Y:S01]  /*5460*/  IMAD.SHL.U32 R12, R12, 0x400, RZ ;  /* 0x000004000c0c7824 */ /* 0x000fe200078e00ff */
[----:B------:R-:W-:Y:S01]  /*5470*/  SHF.R.S32.HI R9, RZ, 0x7, R4 ;  /* 0x00000007ff097819 */ /* 0x000fe20000011404 */
[----:B------:R-:W-:Y:S01]  /*5480*/  IMAD.MOV.U32 R3, RZ, RZ, 0x1 ;  /* 0x00000001ff037424 */ /* 0x000fe200078e00ff */
[----:B------:R-:W-:Y:S02]  /*5490*/  LOP3.LUT R11, R11, 0x20, RZ, 0xc0, !PT ;  /* 0x000000200b0b7812 */ /* 0x000fe400078ec0ff */
[----:B------:R-:W-:Y:S01]  /*54a0*/  LOP3.LUT R12, R12, 0x400, RZ, 0xc0, !PT ;  /* 0x000004000c0c7812 */ /* 0x000fe200078ec0ff */
[----:B------:R-:W-:-:S07]  /*54b0*/  VIADD R13, R9, 0x1 ;  /* 0x00000001090d7836 */ /* 0x000fce0000000000 */
.L_x_113:
[----:B------:R-:W-:-:S03]  /*54c0*/  UMOV UR4, 0xffffffff ;  /* 0xffffffff00047882 */ /* 0x000fc60000000000 */
[----:B------:R-:W-:Y:S05]  /*54d0*/  BRA.DIV UR4, `(.L_x_103) ;  /* 0x0000000e04e87947 */ /* 0x000fea000b800000 */
[----:B------:R-:W-:-:S13]  /*54e0*/  ELECT P6, URZ, PT ;  /* 0x00000000003f782f */ /* 0x000fda00038c0000 */
.L_x_122:
[----:B------:R-:W0:Y:S01]  /*54f0*/  LDC R4, c[0x0][0x28c] ;  /* 0x0000a300ff047b82 */ /* 0x000e220000000800 */
[----:B------:R-:W-:Y:S01]  /*5500*/  BSSY B1, `(.L_x_104) ;  /* 0x000005a000017945 */ /* 0x000fe20003800000 */
[----:B0-----:R-:W-:-:S13]  /*5510*/  ISETP.LT.OR P6, PT, R4, 0x1, !P6 ;  /* 0x000000010400780c */ /* 0x001fda00077c1670 */
[----:B------:R-:W-:Y:S05]  /*5520*/  @P6 BRA `(.L_x_105) ;  /* 0x00000004005c6947 */ /* 0x000fea0003800000 */
[----:B------:R-:W-:Y:S02]  /*5530*/  IMAD.SHL.U32 R21, R21, 0x80, RZ ;  /* 0x0000008015157824 */ /* 0x000fe400078e00ff */
[----:B------:R-:W-:Y:S02]  /*5540*/  IMAD R20, R20, 0x40, R11 ;  /* 0x0000004014147824 */ /* 0x000fe400078e020b */
[----:B------:R-:W-:Y:S02]  /*5550*/  IMAD.MOV.U32 R24, RZ, RZ, RZ ;  /* 0x000000ffff187224 */ /* 0x000fe400078e00ff */
[----:B------:R-:W-:Y:S02]  /*5560*/  IMAD.MOV.U32 R4, RZ, RZ, R13 ;  /* 0x000000ffff047224 */ /* 0x000fe400078e000d */
[----:B------:R-:W-:Y:S02]  /*5570*/  IMAD.MOV.U32 R5, RZ, RZ, R3 ;  /* 0x000000ffff057224 */ /* 0x000fe400078e0003 */
[----:B------:R-:W-:-:S07]  /*5580*/  IMAD.MOV.U32 R7, RZ, RZ, R8 ;  /* 0x000000ffff077224 */ /* 0x000fce00078e0008 */
.L_x_108:
[----:B------:R-:W0:Y:S01]  /*5590*/  S2R R15, SR_CgaCtaId ;  /* 0x00000000000f7919 */ /* 0x000e220000008800 */
[----:B------:R-:W-:Y:S02]  /*55a0*/  MOV R14, 0x400 ;  /* 0x00000400000e7802 */ /* 0x000fe40000000f00 */
[----:B------:R-:W-:Y:S02]  /*55b0*/  ISETP.NE.AND P1, PT, R0, RZ, PT ;  /* 0x000000ff0000720c */ /* 0x000fe40003f25270 */
[----:B0-----:R-:W-:Y:S02]  /*55c0*/  LEA R22, R15, R14, 0x18 ;  /* 0x0000000e0f167211 */ /* 0x001fe400078ec0ff */
[----:B------:R-:W-:-:S09]  /*55d0*/  SHF.L.U32 R14, R5, 0x1f, RZ ;  /* 0x0000001f050e7819 */ /* 0x000fd200000006ff */
[----:B------:R-:W0:Y:S01]  /*55e0*/  @!P1 LDC R15, c[0x0][0x500] ;  /* 0x00014000ff0f9b82 */ /* 0x000e220000000800 */
[----:B------:R-:W-:-:S04]  /*55f0*/  IMAD R23, R7, 0x8, R22 ;  /* 0x0000000807177824 */ /* 0x000fc800078e0216 */
[----:B------:R-:W1:Y:S02]  /*5600*/  SYNCS.PHASECHK.TRANS64.TRYWAIT P0, [R23+URZ+0x10], R14 ;  /* 0x0000100e170075a7 */ /* 0x000e64000800017f */
[----:B-1----:R-:W-:Y:S05]  /*5610*/  @!P0 BRA `(.L_x_106) ;  /* 0x0000000c00b88947 */ /* 0x002fea0003800000 */
.L_x_123:
[----:B-1----:R-:W-:Y:S01]  /*5620*/  PRMT R14, R19, 0x9910, RZ ;  /* 0x00009910130e7816 */ /* 0x002fe200000000ff */
[----:B0-----:R0:W-:Y:S03]  /*5630*/  @!P1 SYNCS.ARRIVE.TRANS64 RZ, [R23+URZ], R15 ;  /* 0x0000000f17ff99a7 */ /* 0x0011e6000800003f */
[----:B------:R-:W-:-:S13]  /*5640*/  ISETP.NE.AND P0, PT, R14, 0x2, PT ;  /* 0x000000020e00780c */ /* 0x000fda0003f05270 */
[----:B0-----:R-:W-:Y:S05]  /*5650*/  @P0 BRA `(.L_x_107) ;  /* 0x0000000000040947 */ /* 0x001fea0003800000 */
[----:B------:R-:W-:Y:S01]  /*5660*/  BPT.TRAP 0x1 ;  /* 0x000000040000795c */ /* 0x000fe20000300000 */
.L_x_107:
[----:B------:R-:W-:Y:S01]  /*5670*/  IMAD R14, R7, 0x10000, R22 ;  /* 0x00010000070e7824 */ /* 0x000fe200078e0216 */
[----:B------:R-:W-:Y:S01]  /*5680*/  R2UR UR10, R24 ;  /* 0x00000000180a72ca */ /* 0x000fe200000e0000 */
[----:B------:R-:W-:Y:S01]  /*5690*/  UIADD3 UR22, UP0, UR14, 0xf0, URZ ;  /* 0x000000f00e167890 */ /* 0x000fe2000ff1e03f */
[----:B------:R-:W-:Y:S01]  /*56a0*/  R2UR UR9, R23 ;  /* 0x00000000170972ca */ /* 0x000fe200000e0000 */
[----:B------:R-:W-:Y:S01]  /*56b0*/  VIADD R4, R4, 0xffffffff ;  /* 0xffffffff04047836 */ /* 0x000fe20000000000 */
[----:B------:R-:W-:Y:S01]  /*56c0*/  R2UR UR40, R14 ;  /* 0x000000000e2872ca */ /* 0x000fe200000e0000 */
[----:B------:R-:W-:Y:S01]  /*56d0*/  IMAD R14, R7, 0x2000, R12 ;  /* 0x00002000070e7824 */ /* 0x000fe200078e020c */
[----:B------:R-:W-:Y:S01]  /*56e0*/  R2UR UR11, R21 ;  /* 0x00000000150b72ca */ /* 0x000fe200000e0000 */
[----:B------:R-:W-:Y:S01]  /*56f0*/  UIADD3.X UR23, URZ, UR15, URZ, UP0, !UPT ;  /* 0x0000000f3f177290 */ /* 0x000fe200087fe43f */
[----:B------:R-:W-:Y:S01]  /*5700*/  R2UR UR12, R6 ;  /* 0x00000000060c72ca */ /* 0x000fe200000e0000 */
[----:B------:R-:W-:Y:S01]  /*5710*/  IMAD R14, R14, 0x4, R22 ;  /* 0x000000040e0e7824 */ /* 0x000fe200078e0216 */
[----:B------:R-:W-:Y:S01]  /*5720*/  R2UR UR35, R20 ;  /* 0x00000000142372ca */ /* 0x000fe200000e0000 */
[----:B------:R-:W-:Y:S01]  /*5730*/  UIADD3 UR4, UP1, UR14, 0x1f0, URZ ;  /* 0x000001f00e047890 */ /* 0x000fe2000ff3e03f */
[----:B------:R-:W-:Y:S01]  /*5740*/  ISETP.GT.AND P1, PT, R4, 0x1, PT ;  /* 0x000000010400780c */ /* 0x000fe20003f24270 */
[----:B------:R-:W-:Y:S01]  /*5750*/  UIADD3 UR58, UR10, 0x20, URZ ;  /* 0x000000200a3a7890 */ /* 0x000fe2000fffe03f */
[----:B------:R-:W-:Y:S01]  /*5760*/  R2UR UR18, R14 ;  /* 0x000000000e1272ca */ /* 0x000fe200000e0000 */
[----:B------:R-:W-:Y:S01]  /*5770*/  UIADD3 UR50, UR10, 0x40, URZ ;  /* 0x000000400a327890 */ /* 0x000fe2000fffe03f */
[----:B------:R-:W-:Y:S01]  /*5780*/  VIADD R7, R7, 0x1 ;  /* 0x0000000107077836 */ /* 0x000fe20000000000 */
[----:B------:R-:W-:Y:S01]  /*5790*/  UIADD3 UR8, UR40, 0x100, URZ ;  /* 0x0000010028087890 */ /* 0x000fe2000fffe03f */
[----:B------:R-:W-:Y:S01]  /*57a0*/  VIADD R24, R24, 0x80 ;  /* 0x0000008018187836 */ /* 0x000fe20000000000 */
[----:B------:R-:W-:-:S02]  /*57b0*/  UIADD3 UR56, UR40, 0x4100, URZ ;  /* 0x0000410028387890 */ /* 0x000fc4000fffe03f */
[----:B------:R-:W-:Y:S01]  /*57c0*/  UIADD3 UR48, UR40, 0x8100, URZ ;  /* 0x0000810028307890 */ /* 0x000fe2000fffe03f */
[----:B------:R-:W-:Y:S01]  /*57d0*/  ISETP.NE.AND P0, PT, R7, 0x2, PT ;  /* 0x000000020700780c */ /* 0x000fe20003f05270 */
[----:B------:R-:W-:Y:S02]  /*57e0*/  UIADD3 UR42, UR10, 0x60, URZ ;  /* 0x000000600a2a7890 */ /* 0x000fe4000fffe03f */
[----:B------:R-:W-:Y:S01]  /*57f0*/  UIADD3 UR40, UR40, 0xc100, URZ ;  /* 0x0000c10028287890 */ /* 0x000fe2000fffe03f */
[----:B------:R-:W-:Y:S01]  /*5800*/  SEL R14, RZ, 0x1, P0 ;  /* 0x00000001ff0e7807 */ /* 0x000fe20000000000 */
[----:B------:R-:W-:Y:S01]  /*5810*/  UMOV UR6, 0x0 ;  /* 0x0000000000067882 */ /* 0x000fe20000000000 */
[----:B------:R-:W-:Y:S01]  /*5820*/  UMOV UR7, 0x10000000 ;  /* 0x1000000000077882 */ /* 0x000fe20000000000 */
[----:B------:R-:W-:Y:S01]  /*5830*/  UIADD3.X UR5, URZ, UR15, URZ, UP1, !UPT ;  /* 0x0000000f3f057290 */ /* 0x000fe20008ffe43f */
[----:B------:R0:W-:Y:S01]  /*5840*/  UTMALDG.3D [UR8], [UR22], desc[UR6] ;  /* 0x00000608160075b4 */ /* 0x0001e20008011000 */
[----:B------:R-:W-:Y:S01]  /*5850*/  UIADD3 UR32, UR18, 0x20100, URZ ;  /* 0x0002010012207890 */ /* 0x000fe2000fffe03f */
[----:B------:R-:W-:Y:S01]  /*5860*/  LOP3.LUT R5, R5, R14, RZ, 0x3c, !PT ;  /* 0x0000000e05057212 */ /* 0x000fe200078e3cff */
[----:B------:R-:W-:Y:S01]  /*5870*/  UIADD3 UR24, UR18, 0x22100, URZ ;  /* 0x0002210012187890 */ /* 0x000fe2000fffe03f */
[----:B------:R-:W-:Y:S01]  /*5880*/  SEL R7, R7, RZ, P0 ;  /* 0x000000ff07077207 */ /* 0x000fe20000000000 */
[----:B------:R-:W-:Y:S01]  /*5890*/  UIADD3 UR16, UR18, 0x24100, URZ ;  /* 0x0002410012107890 */ /* 0x000fe2000fffe03f */
[----:B------:R-:W-:Y:S01]  /*58a0*/  UMOV UR57, UR9 ;  /* 0x0000000900397c82 */ /* 0x000fe20008000000 */
        /* <DEDUP_REMOVED lines=8> */
[----:B------:R1:W-:Y:S01]  /*5930*/  UTMALDG.3D [UR56], [UR22], desc[UR6] ;  /* 0x00000638160075b4 */ /* 0x0003e20008011000 */
[----:B------:R-:W-:Y:S01]  /*5940*/  UMOV UR30, 0x30000 ;  /* 0x00030000001e7882 */ /* 0x000fe20000000000 */
[----:B------:R-:W-:Y:S01]  /*5950*/  UMOV UR33, UR9 ;  /* 0x0000000900217c82 */ /* 0x000fe20008000000 */
[----:B------:R-:W-:Y:S01]  /*5960*/  UMOV UR34, UR10 ;  /* 0x0000000a00227c82 */ /* 0x000fe20008000000 */
[----:B------:R-:W-:Y:S01]  /*5970*/  UMOV UR36, UR12 ;  /* 0x0000000c00247c82 */ /* 0x000fe20008000000 */
[----:B------:R-:W-:Y:S01]  /*5980*/  UMOV UR25, UR9 ;  /* 0x0000000900197c82 */ /* 0x000fe20008000000 */
[----:B------:R-:W-:Y:S01]  /*5990*/  UMOV UR27, UR35 ;  /* 0x00000023001b7c82 */ /* 0x000fe20008000000 */
[----:B------:R-:W-:Y:S01]  /*59a0*/  UMOV UR28, UR12 ;  /* 0x0000000c001c7c82 */ /* 0x000fe20008000000 */
[----:B0-----:R-:W-:Y:S01]  /*59b0*/  UIADD3 UR8, UR18, 0x26100, URZ ;  /* 0x0002610012087890 */ /* 0x001fe2000fffe03f */
[----:B------:R1:W-:Y:S01]  /*59c0*/  UTMALDG.3D [UR48], [UR22], desc[UR6] ;  /* 0x00000630160075b4 */ /* 0x0003e20008011000 */
        /* <DEDUP_REMOVED lines=8> */
[----:B------:R1:W-:Y:S01]  /*5a50*/  UTMALDG.3D.MULTICAST [UR32], [UR4], UR30, desc[UR6] ;  /* 0x00000620040073b4 */ /* 0x0003e2000801181e */
[----:B------:R1:W-:Y:S01]  /*5a60*/  UTMALDG.3D.MULTICAST [UR24], [UR4], UR30, desc[UR6] ;  /* 0x00000618040073b4 */ /* 0x0003e2000801181e */
[----:B------:R1:W-:Y:S01]  /*5a70*/  UTMALDG.3D.MULTICAST [UR16], [UR4], UR30, desc[UR6] ;  /* 0x00000610040073b4 */ /* 0x0003e2000801181e */
[----:B------:R1:W-:Y:S02]  /*5a80*/  UTMALDG.3D.MULTICAST [UR8], [UR4], UR30, desc[UR6] ;  /* 0x00000608040073b4 */ /* 0x0003e4000801181e */
[----:B-1----:R-:W-:Y:S05]  /*5a90*/  @P1 BRA `(.L_x_108) ;  /* 0xfffffff800bc1947 */ /* 0x002fea000383ffff */
.L_x_105:
[----:B------:R-:W-:Y:S05]  /*5aa0*/  BSYNC B1 ;  /* 0x0000000000017941 */ /* 0x000fea0003800000 */
.L_x_104:
[----:B------:R-:W-:Y:S01]  /*5ab0*/  LOP3.LUT P1, RZ, R10, 0xff, RZ, 0xc0, !PT ;  /* 0x000000ff0aff7812 */ /* 0x000fe2000782c0ff */
[----:B------:R-:W-:Y:S01]  /*5ac0*/  IMAD.IADD R8, R9, 0x1, R8 ;  /* 0x0000000109087824 */ /* 0x000fe200078e0208 */
[----:B------:R-:W-:Y:S01]  /*5ad0*/  IADD3 R16, P2, R16, UR38, RZ ;  /* 0x0000002610107c10 */ /* 0x000fe2000ff5e0ff */
[----:B------:R-:W-:Y:S01]  /*5ae0*/  ULDC.64 UR4, c[0x0][0x650] ;  /* 0x0001940000047ab9 */ /* 0x000fe20000000a00 */
[----:B------:R-:W-:Y:S01]  /*5af0*/  BSSY B1, `(.L_x_109) ;  /* 0x000006d000017945 */ /* 0x000fe20003800000 */
[----:B------:R-:W-:Y:S01]  /*5b00*/  IMAD.MOV.U32 R21, RZ, RZ, -0x1 ;  /* 0xffffffffff157424 */ /* 0x000fe200078e00ff */
[----:B------:R-:W-:Y:S01]  /*5b10*/  SHF.R.U32.HI R4, RZ, 0x1, R8 ;  /* 0x00000001ff047819 */ /* 0x000fe20000011608 */
[----:B------:R-:W-:Y:S01]  /*5b20*/  IMAD.MOV.U32 R20, RZ, RZ, -0x1 ;  /* 0xffffffffff147424 */ /* 0x000fe200078e00ff */
[----:B------:R-:W-:Y:S02]  /*5b30*/  ISETP.GT.U32.AND P0, PT, R8, 0x1, PT ;  /* 0x000000010800780c */ /* 0x000fe40003f04070 */
[----:B------:R-:W-:-:S02]  /*5b40*/  LOP3.LUT R4, R4, 0x1, RZ, 0xc0, !PT ;  /* 0x0000000104047812 */ /* 0x000fc400078ec0ff */
[----:B------:R-:W-:Y:S01]  /*5b50*/  ISETP.LT.U32.AND P0, PT, R9, 0x2, P0 ;  /* 0x000000020900780c */ /* 0x000fe20000701070 */
[----:B------:R-:W0:Y:S01]  /*5b60*/  @P1 S2R R6, SR_CgaCtaId ;  /* 0x0000000000061919 */ /* 0x000e220000008800 */
[----:B------:R-:W-:Y:S02]  /*5b70*/  @P1 MOV R5, 0x400 ;  /* 0x0000040000051802 */ /* 0x000fe40000000f00 */
[----:B------:R-:W-:Y:S02]  /*5b80*/  IADD3.X R17, R17, UR37, RZ, P2, !PT ;  /* 0x0000002511117c10 */ /* 0x000fe400097fe4ff */
[----:B------:R-:W-:Y:S02]  /*5b90*/  ISETP.GE.U32.AND P2, PT, R16, UR4, PT ;  /* 0x0000000410007c0c */ /* 0x000fe4000bf46070 */
[----:B------:R-:W-:Y:S02]  /*5ba0*/  LOP3.LUT R8, R8, 0x1, RZ, 0xc0, !PT ;  /* 0x0000000108087812 */ /* 0x000fe400078ec0ff */
[----:B------:R-:W-:-:S02]  /*5bb0*/  PRMT R10, RZ, 0x7610, R10 ;  /* 0x00007610ff0a7816 */ /* 0x000fc4000000000a */
[----:B0-----:R-:W-:Y:S01]  /*5bc0*/  @P1 LEA R5, R6, R5, 0x18 ;  /* 0x0000000506051211 */ /* 0x001fe200078ec0ff */
[----:B------:R-:W-:-:S03]  /*5bd0*/  IMAD.MOV.U32 R6, RZ, RZ, -0x1 ;  /* 0xffffffffff067424 */ /* 0x000fc600078e00ff */
[----:B------:R0:W-:Y:S01]  /*5be0*/  @P1 SYNCS.ARRIVE.TRANS64.A1T0 RZ, [R5+URZ+0x38], RZ ;  /* 0x000038ff05ff19a7 */ /* 0x0001e2000810003f */
[----:B------:R-:W-:Y:S02]  /*5bf0*/  ISETP.NE.U32.AND P1, PT, R4, 0x1, PT ;  /* 0x000000010400780c */ /* 0x000fe40003f25070 */
[----:B------:R-:W-:Y:S02]  /*5c00*/  SEL R4, RZ, 0x1, !P0 ;  /* 0x00000001ff047807 */ /* 0x000fe40004000000 */
[----:B------:R-:W-:Y:S02]  /*5c10*/  ISETP.GE.U32.AND.EX P0, PT, R17, UR5, PT, P2 ;  /* 0x0000000511007c0c */ /* 0x000fe4000bf06120 */
[----:B------:R-:W-:-:S04]  /*5c20*/  ISETP.GT.U32.AND P1, PT, R9, 0x1, !P1 ;  /* 0x000000010900780c */ /* 0x000fc80004f24070 */
[----:B0-----:R-:W-:-:S04]  /*5c30*/  SEL R5, RZ, 0x1, !P1 ;  /* 0x00000001ff057807 */ /* 0x001fc80004800000 */
[--C-:B------:R-:W-:Y:S02]  /*5c40*/  LOP3.LUT R3, R5, R3, R4.reuse, 0x96, !PT ;  /* 0x0000000305037212 */ /* 0x100fe400078e9604 */
[----:B------:R-:W-:Y:S01]  /*5c50*/  PRMT R4, RZ, 0x7610, R4 ;  /* 0x00007610ff047816 */ /* 0x000fe20000000004 */
[----:B------:R-:W-:Y:S06]  /*5c60*/  @P0 BRA `(.L_x_110) ;  /* 0x0000000400540947 */ /* 0x000fec0003800000 */
[----:B------:R-:W0:Y:S01]  /*5c70*/  S2R R15, SR_CTAID.X ;  /* 0x00000000000f7919 */ /* 0x000e220000002500 */
[----:B------:R-:W-:Y:S01]  /*5c80*/  ULDC.64 UR4, c[0x0][0x628] ;  /* 0x00018a0000047ab9 */ /* 0x000fe20000000a00 */
[----:B------:R-:W-:Y:S01]  /*5c90*/  ULDC UR7, c[0x0][0x630] ;  /* 0x00018c0000077ab9 */ /* 0x000fe20000000800 */
[----:B------:R-:W-:Y:S01]  /*5ca0*/  ISETP.NE.U32.AND P0, PT, RZ, UR4, PT ;  /* 0x00000004ff007c0c */ /* 0x000fe2000bf05070 */
[----:B------:R-:W1:Y:S01]  /*5cb0*/  S2R R20, SR_CTAID.Y ;  /* 0x0000000000147919 */ /* 0x000e620000002600 */
[----:B------:R-:W-:Y:S01]  /*5cc0*/  ULDC UR8, c[0x0][0x150] ;  /* 0x0000540000087ab9 */ /* 0x000fe20000000800 */
[----:B------:R-:W-:Y:S01]  /*5cd0*/  IMAD.MOV.U32 R4, RZ, RZ, R16 ;  /* 0x000000ffff047224 */ /* 0x000fe200078e0010 */
[----:B------:R-:W-:Y:S01]  /*5ce0*/  ISETP.NE.AND.EX P0, PT, RZ, UR5, PT, P0 ;  /* 0x00000005ff007c0c */ /* 0x000fe2000bf05300 */
[----:B------:R-:W-:Y:S01]  /*5cf0*/  IMAD.MOV.U32 R5, RZ, RZ, R17 ;  /* 0x000000ffff057224 */ /* 0x000fe200078e0011 */
[----:B0-----:R-:W-:-:S11]  /*5d00*/  I2FP.F32.U32 R22, R15 ;  /* 0x0000000f00167245 */ /* 0x001fd60000201000 */
[----:B------:R-:W-:Y:S05]  /*5d10*/  @!P0 BRA `(.L_x_111) ;  /* 0x0000000000288947 */ /* 0x000fea0003800000 */
[----:B------:R-:W-:Y:S02]  /*5d20*/  ULDC UR6, c[0x0][0x634] ;  /* 0x00018d0000067ab9 */ /* 0x000fe40000000800 */
[----:B------:R-:W-:-:S05]  /*5d30*/  IADD3 R5, P0, R16, UR6, RZ ;  /* 0x0000000610057c10 */ /* 0x000fca000ff1e0ff */
[----:B------:R-:W-:-:S04]  /*5d40*/  IMAD.X R21, RZ, RZ, R17, P0 ;  /* 0x000000ffff157224 */ /* 0x000fc800000e0611 */
[----:B------:R-:W-:-:S04]  /*5d50*/  IMAD.WIDE.U32 R6, R21, UR4, RZ ;  /* 0x0000000415067c25 */ /* 0x000fc8000f8e00ff */
[----:B------:R-:W-:-:S04]  /*5d60*/  IMAD.WIDE.U32 R6, P0, R5, UR5, R6 ;  /* 0x0000000505067c25 */ /* 0x000fc8000f800006 */
[----:B------:R-:W-:-:S04]  /*5d70*/  IMAD.WIDE.U32 R4, R5, UR4, RZ ;  /* 0x0000000405047c25 */ /* 0x000fc8000f8e00ff */
[----:B------:R-:W-:Y:S01]  /*5d80*/  IMAD.MOV.U32 R4, RZ, RZ, R7 ;  /* 0x000000ffff047224 */ /* 0x000fe200078e0007 */
[----:B------:R-:W-:Y:S01]  /*5d90*/  IADD3 RZ, P1, R5, R6, RZ ;  /* 0x0000000605ff7210 */ /* 0x000fe20007f3e0ff */
[----:B------:R-:W-:-:S04]  /*5da0*/  IMAD.X R5, RZ, RZ, RZ, P0 ;  /* 0x000000ffff057224 */ /* 0x000fc800000e06ff */
[----:B------:R-:W-:-:S08]  /*5db0*/  IMAD.WIDE.U32.X R4, R21, UR5, R4, P1 ;  /* 0x0000000515047c25 */ /* 0x000fd000088e0404 */
.L_x_111:
[--C-:B------:R-:W-:Y:S01]  /*5dc0*/  SHF.R.U64 R14, R4, UR7, R5.reuse ;  /* 0x00000007040e7c19 */ /* 0x100fe20008001205 */
[----:B------:R-:W-:Y:S01]  /*5dd0*/  FMUL R22, R22, UR8 ;  /* 0x0000000816167c20 */ /* 0x000fe20008400000 */
[----:B------:R-:W-:Y:S01]  /*5de0*/  SHF.R.U32.HI R4, RZ, UR7, R5 ;  /* 0x00000007ff047c19 */ /* 0x000fe20008011605 */
[----:B------:R-:W0:Y:S01]  /*5df0*/  LDC R6, c[0x0][0x144] ;  /* 0x00005100ff067b82 */ /* 0x000e220000000800 */
[----:B------:R-:W-:Y:S01]  /*5e00*/  IADD3 R5, P0, RZ, -R14, RZ ;  /* 0x8000000eff057210 */ /* 0x000fe20007f1e0ff */
[----:B------:R-:W-:Y:S01]  /*5e10*/  ULDC UR6, c[0x0][0x154] ;  /* 0x0000550000067ab9 */ /* 0x000fe20000000800 */
[----:B-1----:R-:W-:Y:S01]  /*5e20*/  I2FP.F32.U32 R7, R20 ;  /* 0x0000001400077245 */ /* 0x002fe20000201000 */
[----:B------:R-:W1:Y:S01]  /*5e30*/  F2I.U32.TRUNC.NTZ R22, R22 ;  /* 0x0000001600167305 */ /* 0x000e62000020f000 */
[----:B------:R-:W-:Y:S01]  /*5e40*/  ULDC.64 UR4, c[0x0][0x620] ;  /* 0x0001880000047ab9 */ /* 0x000fe20000000a00 */
[----:B------:R-:W-:Y:S01]  /*5e50*/  IMAD.X R4, RZ, RZ, ~R4, P0 ;  /* 0x000000ffff047224 */ /* 0x000fe200000e0e04 */
[----:B------:R-:W-:Y:S01]  /*5e60*/  ISETP.NE.AND P2, PT, R2, 0x1, PT ;  /* 0x000000010200780c */ /* 0x000fe20003f45270 */
[----:B------:R-:W-:Y:S01]  /*5e70*/  FMUL R23, R7, UR6 ;  /* 0x0000000607177c20 */ /* 0x000fe20008400000 */
[----:B------:R-:W2:Y:S01]  /*5e80*/  LDC R25, c[0x0][0x148] ;  /* 0x00005200ff197b82 */ /* 0x000ea20000000800 */
[----:B------:R-:W-:Y:S01]  /*5e90*/  IMAD R4, R4, UR4, RZ ;  /* 0x0000000404047c24 */ /* 0x000fe2000f8e02ff */
[----:B------:R-:W-:-:S02]  /*5ea0*/  ULDC.64 UR6, c[0x0][0x640] ;  /* 0x0001900000067ab9 */ /* 0x000fc40000000a00 */
[----:B------:R-:W-:Y:S01]  /*5eb0*/  ISETP.NE.U32.AND P0, PT, RZ, UR6, PT ;  /* 0x00000006ff007c0c */ /* 0x000fe2000bf05070 */
[----:B------:R-:W3:Y:S01]  /*5ec0*/  F2I.U32.TRUNC.NTZ R23, R23 ;  /* 0x0000001700177305 */ /* 0x000ee2000020f000 */
[C---:B------:R-:W-:Y:S02]  /*5ed0*/  IMAD R7, R5.reuse, UR5, R4 ;  /* 0x0000000505077c24 */ /* 0x040fe4000f8e0204 */
[----:B------:R-:W-:Y:S01]  /*5ee0*/  IMAD.WIDE.U32 R4, R5, UR4, R16 ;  /* 0x0000000405047c25 */ /* 0x000fe2000f8e0010 */
[----:B------:R-:W-:Y:S01]  /*5ef0*/  ULDC UR4, c[0x0][0x618] ;  /* 0x0001860000047ab9 */ /* 0x000fe20000000800 */
[----:B------:R-:W-:Y:S02]  /*5f00*/  ISETP.NE.AND.EX P0, PT, RZ, UR7, PT, P0 ;  /* 0x00000007ff007c0c */ /* 0x000fe4000bf05300 */
[----:B------:R-:W-:Y:S02]  /*5f10*/  IMAD.IADD R5, R5, 0x1, R7 ;  /* 0x0000000105057824 */ /* 0x000fe400078e0207 */
[----:B-1----:R-:W-:-:S03]  /*5f20*/  IMAD.MOV R22, RZ, RZ, -R22 ;  /* 0x000000ffff167224 */ /* 0x002fc600078e0a16 */
[----:B------:R-:W-:Y:S01]  /*5f30*/  SHF.R.U64 R21, R4, UR4, R5 ;  /* 0x0000000404157c19 */ /* 0x000fe20008001205 */
[----:B0-----:R-:W-:Y:S01]  /*5f40*/  IMAD R15, R6, R22, R15 ;  /* 0x00000016060f7224 */ /* 0x001fe200078e020f */
[----:B------:R-:W-:Y:S01]  /*5f50*/  SHF.R.U32.HI R4, RZ, UR4, R5 ;  /* 0x00000004ff047c19 */ /* 0x000fe20008011605 */
[----:B------:R-:W-:Y:S01]  /*5f60*/  ULDC UR4, c[0x0][0x608] ;  /* 0x0001820000047ab9 */ /* 0x000fe20000000800 */
[----:B---3--:R-:W-:Y:S02]  /*5f70*/  IMAD.MOV R6, RZ, RZ, -R23 ;  /* 0x000000ffff067224 */ /* 0x008fe400078e0a17 */
[--C-:B------:R-:W-:Y:S02]  /*5f80*/  SHF.R.U64 R22, R21, UR4, R4.reuse ;  /* 0x0000000415167c19 */ /* 0x100fe40008001204 */
[----:B------:R-:W-:Y:S01]  /*5f90*/  SHF.R.U32.HI R5, RZ, UR4, R4 ;  /* 0x00000004ff057c19 */ /* 0x000fe20008011604 */
[----:B------:R-:W-:Y:S01]  /*5fa0*/  ULDC UR4, c[0x0][0x658] ;  /* 0x0001960000047ab9 */ /* 0x000fe20000000800 */
[----:B--2---:R-:W-:-:S02]  /*5fb0*/  @P2 IMAD R15, R25, R6, R20 ;  /* 0x00000006190f2224 */ /* 0x004fc400078e0214 */
[--C-:B------:R-:W-:Y:S02]  /*5fc0*/  SHF.R.U64 R20, R22, UR4, R5.reuse ;  /* 0x0000000416147c19 */ /* 0x100fe40008001205 */
[----:B------:R-:W-:-:S03]  /*5fd0*/  SHF.R.U32.HI R23, RZ, UR4, R5 ;  /* 0x00000004ff177c19 */ /* 0x000fc60008011605 */
[----:B------:R-:W-:Y:S02]  /*5fe0*/  IMAD.MOV.U32 R6, RZ, RZ, R20 ;  /* 0x000000ffff067224 */ /* 0x000fe400078e0014 */
[----:B------:R-:W-:Y:S01]  /*5ff0*/  IMAD.MOV.U32 R5, RZ, RZ, R23 ;  /* 0x000000ffff057224 */ /* 0x000fe200078e0017 */
[----:B------:R-:W-:Y:S06]  /*6000*/  @!P0 BRA `(.L_x_112) ;  /* 0x00000000002c8947 */ /* 0x000fec0003800000 */
        /* <DEDUP_REMOVED lines=9> */
[----:B------:R-:W-:-:S04]  /*60a0*/  IMAD.WIDE.U32.X R4, R23, UR7, R4, P1 ;  /* 0x0000000717047c25 */ /* 0x000fc800088e0404 */
[----:B------:R-:W-:-:S07]  /*60b0*/  IMAD.MOV.U32 R6, RZ, RZ, R4 ;  /* 0x000000ffff067224 */ /* 0x000fce00078e0004 */
.L_x_112:
[----:B------:R-:W-:Y:S01]  /*60c0*/  ULDC UR4, c[0x0][0x648] ;  /* 0x0001920000047ab9 */ /* 0x000fe20000000800 */
[----:B------:R-:W-:Y:S01]  /*60d0*/  LOP3.LUT R4, R22, UR29, RZ, 0xc0, !PT ;  /* 0x0000001d16047c12 */ /* 0x000fe2000f8ec0ff */
[----:B------:R-:W-:Y:S01]  /*60e0*/  ULDC UR5, c[0x0][0x610] ;  /* 0x0001840000057ab9 */ /* 0x000fe20000000800 */
[----:B------:R-:W-:Y:S01]  /*60f0*/  SHF.R.U64 R5, R6, UR4, R5 ;  /* 0x0000000406057c19 */ /* 0x000fe20008001205 */
[----:B------:R-:W-:Y:S01]  /*6100*/  ULDC UR4, c[0x0][0x638] ;  /* 0x00018e0000047ab9 */ /* 0x000fe20000000800 */
[----:B------:R-:W-:-:S03]  /*6110*/  LOP3.LUT R21, R21, UR13, RZ, 0xc0, !PT ;  /* 0x0000000d15157c12 */ /* 0x000fc6000f8ec0ff */
[----:B------:R-:W-:Y:S02]  /*6120*/  IMAD.MOV R7, RZ, RZ, -R5 ;  /* 0x000000ffff077224 */ /* 0x000fe400078e0a05 */
[----:B------:R-:W-:Y:S02]  /*6130*/  IMAD R4, R5, UR21, R4 ;  /* 0x0000001505047c24 */ /* 0x000fe4000f8e0204 */
[----:B------:R-:W-:Y:S01]  /*6140*/  IMAD R20, R7, UR4, R20 ;  /* 0x0000000407147c24 */ /* 0x000fe2000f8e0214 */
[----:B------:R-:W-:Y:S01]  /*6150*/  ULDC UR4, c[0x0][0x600] ;  /* 0x0001800000047ab9 */ /* 0x000fe20000000800 */
[----:B------:R-:W-:Y:S02]  /*6160*/  IMAD R15, R4, UR5, R15 ;  /* 0x00000005040f7c24 */ /* 0x000fe4000f8e020f */
[----:B------:R-:W-:Y:S02]  /*6170*/  IMAD R6, R20, UR4, R21 ;  /* 0x0000000414067c24 */ /* 0x000fe4000f8e0215 */
[----:B------:R-:W-:-:S03]  /*6180*/  IMAD.MOV.U32 R4, RZ, RZ, 0x1 ;  /* 0x00000001ff047424 */ /* 0x000fc600078e00ff */
[----:B------:R-:W-:Y:S02]  /*6190*/  SEL R20, R6, R15, !P2 ;  /* 0x0000000f06147207 */ /* 0x000fe40005000000 */
[----:B------:R-:W-:Y:S01]  /*61a0*/  SEL R21, R15, R6, !P2 ;  /* 0x000000060f157207 */ /* 0x000fe20005000000 */
[----:B------:R-:W-:-:S07]  /*61b0*/  IMAD.MOV.U32 R6, RZ, RZ, R14 ;  /* 0x000000ffff067224 */ /* 0x000fce00078e000e */
.L_x_110:
[----:B------:R-:W-:Y:S05]  /*61c0*/  BSYNC B1 ;  /* 0x0000000000017941 */ /* 0x000fea0003800000 */
.L_x_109:
[----:B------:R-:W-:-:S13]  /*61d0*/  LOP3.LUT P0, RZ, R4, 0xff, RZ, 0xc0, !PT ;  /* 0x000000ff04ff7812 */ /* 0x000fda000780c0ff */
[----:B------:R-:W-:Y:S05]  /*61e0*/  @P0 BRA `(.L_x_113) ;  /* 0xfffffff000b40947 */ /* 0x000fea000383ffff */
[----:B------:R-:W-:Y:S05]  /*61f0*/  BSYNC B0 ;  /* 0x0000000000007941 */ /* 0x000fea0003800000 */
.L_x_102:
[----:B------:R-:W-:-:S03]  /*6200*/  UMOV UR4, 0xffffffff ;  /* 0xffffffff00047882 */ /* 0x000fc60000000000 */
[----:B------:R-:W-:Y:S05]  /*6210*/  BRA.DIV UR4, `(.L_x_114) ;  /* 0x0000000204cc7947 */ /* 0x000fea000b800000 */
[----:B------:R-:W-:-:S13]  /*6220*/  ELECT P6, URZ, PT ;  /* 0x00000000003f782f */ /* 0x000fda00038c0000 */
.L_x_126:
[----:B------:R-:W-:Y:S04]  /*6230*/  BSSY B0, `(.L_x_115) ;  /* 0x0000019000007945 */ /* 0x000fe80003800000 */
[----:B------:R-:W-:Y:S05]  /*6240*/  @!P6 BRA `(.L_x_116) ;  /* 0x00000000005ce947 */ /* 0x000fea0003800000 */
[----:B------:R-:W-:-:S04]  /*6250*/  LOP3.LUT R18, R18, 0x2, RZ, 0xfc, !PT ;  /* 0x0000000212127812 */ /* 0x000fc800078efcff */
[----:B------:R-:W-:-:S13]  /*6260*/  ISETP.NE.AND P0, PT, R18, 0x3, PT ;  /* 0x000000031200780c */ /* 0x000fda0003f05270 */
[----:B------:R-:W-:Y:S05]  /*6270*/  @!P0 BRA `(.L_x_117) ;  /* 0x0000000000048947 */ /* 0x000fea0003800000 */
[----:B------:R-:W-:Y:S01]  /*6280*/  BPT.TRAP 0x1 ;  /* 0x000000040000795c */ /* 0x000fe20000300000 */
.L_x_117:
[----:B------:R-:W0:Y:S01]  /*6290*/  S2R R5, SR_CgaCtaId ;  /* 0x0000000000057919 */ /* 0x000e220000008800 */
[----:B------:R-:W-:Y:S02]  /*62a0*/  MOV R0, 0x400 ;  /* 0x0000040000007802 */ /* 0x000fe40000000f00 */
[----:B------:R-:W-:Y:S02]  /*62b0*/  SHF.L.U32 R2, R3, 0x1f, RZ ;  /* 0x0000001f03027819 */ /* 0x000fe400000006ff */
[----:B0-----:R-:W-:-:S05]  /*62c0*/  LEA R5, R5, R0, 0x18 ;  /* 0x0000000005057211 */ /* 0x001fca00078ec0ff */
[----:B------:R-:W-:-:S04]  /*62d0*/  VIADD R5, R5, 0x10 ;  /* 0x0000001005057836 */ /* 0x000fc80000000000 */
[C---:B------:R-:W-:Y:S02]  /*62e0*/  IMAD R7, R8.reuse, 0x8, R5 ;  /* 0x0000000808077824 */ /* 0x040fe400078e0205 */
[----:B------:R-:W-:Y:S02]  /*62f0*/  VIADD R8, R8, 0x1 ;  /* 0x0000000108087836 */ /* 0x000fe40000000000 */
[----:B------:R-:W0:Y:S03]  /*6300*/  SYNCS.PHASECHK.TRANS64.TRYWAIT P0, [R7+URZ], R2 ;  /* 0x00000002070075a7 */ /* 0x000e26000800017f */
[----:B------:R-:W-:-:S04]  /*6310*/  ISETP.NE.AND P1, PT, R8, 0x2, PT ;  /* 0x000000020800780c */ /* 0x000fc80003f25270 */
[----:B------:R-:W-:Y:S02]  /*6320*/  SEL R0, RZ, 0x1, P1 ;  /* 0x00000001ff007807 */ /* 0x000fe40000800000 */
[----:B------:R-:W-:Y:S02]  /*6330*/  SEL R8, R8, RZ, P1 ;  /* 0x000000ff08087207 */ /* 0x000fe40000800000 */
[----:B------:R-:W-:Y:S01]  /*6340*/  LOP3.LUT R0, R3, R0, RZ, 0x3c, !PT ;  /* 0x0000000003007212 */ /* 0x000fe200078e3cff */
[----:B0-----:R-:W-:Y:S06]  /*6350*/  @!P0 BRA `(.L_x_118) ;  /* 0x00000000009c8947 */ /* 0x001fec0003800000 */
.L_x_127:
[----:B------:R-:W-:Y:S01]  /*6360*/  IMAD R5, R8, 0x8, R5 ;  /* 0x0000000808057824 */ /* 0x000fe200078e0205 */
[----:B------:R-:W-:-:S07]  /*6370*/  SHF.L.U32 R0, R0, 0x1f, RZ ;  /* 0x0000001f00007819 */ /* 0x000fce00000006ff */
.L_x_119:
[----:B-1----:R1:W2:Y:S02]  /*6380*/  SYNCS.PHASECHK.TRANS64.TRYWAIT P0, [R5+URZ], R0 ;  /* 0x00000000050075a7 */ /* 0x0022a4000800017f */
[----:B--2---:R-:W-:Y:S05]  /*6390*/  @!P0 NANOSLEEP.SYNCS 0x989680 ;  /* 0x009896800000895d */ /* 0x004fea0003900000 */
[----:B------:R-:W2:Y:S02]  /*63a0*/  @!P0 SYNCS.PHASECHK.TRANS64 P0, [R5+URZ], R0 ;  /* 0x00000000050085a7 */ /* 0x000ea4000800007f */
[----:B--2---:R-:W-:Y:S05]  /*63b0*/  @!P0 BRA `(.L_x_119) ;  /* 0xfffffffc00f08947 */ /* 0x004fea000383ffff */
.L_x_116:
[----:B------:R-:W-:Y:S05]  /*63c0*/  BSYNC B0 ;  /* 0x0000000000007941 */ /* 0x000fea0003800000 */
.L_x_115:
[----:B------:R-:W-:Y:S05]  /*63d0*/  EXIT ;  /* 0x000000000000794d */ /* 0x000fea0003800000 */
.L_x_21:
[----:B-1----:R1:W2:Y:S02]  /*63e0*/  SYNCS.PHASECHK.TRANS64.TRYWAIT P1, [R3+URZ], R0 ;  /* 0x00000000030075a7 */ /* 0x0022a4000802017f */
[----:B--2---:R-:W-:Y:S05]  /*63f0*/  @!P1 NANOSLEEP.SYNCS 0x989680 ;  /* 0x009896800000995d */ /* 0x004fea0003900000 */
[----:B------:R-:W2:Y:S02]  /*6400*/  @!P1 SYNCS.PHASECHK.TRANS64 P1, [R3+URZ], R0 ;  /* 0x00000000030095a7 */ /* 0x000ea4000802007f */
[----:B--2---:R-:W-:Y:S05]  /*6410*/  @!P1 BRA `(.L_x_21) ;  /* 0xfffffffc00f09947 */ /* 0x004fea000383ffff */
[----:B------:R-:W-:Y:S05]  /*6420*/  BRA `(.L_x_20) ;  /* 0xffffffb000d07947 */ /* 0x000fea000383ffff */
.L_x_26:
[----:B-1----:R1:W2:Y:S02]  /*6430*/  SYNCS.PHASECHK.TRANS64.TRYWAIT P1, [R5+URZ], R4 ;  /* 0x00000004050075a7 */ /* 0x0022a4000802017f */
[----:B--2---:R-:W-:Y:S05]  /*6440*/  @!P1 NANOSLEEP.SYNCS 0x989680 ;  /* 0x009896800000995d */ /* 0x004fea0003900000 */
[----:B------:R-:W2:Y:S02]  /*6450*/  @!P1 SYNCS.PHASECHK.TRANS64 P1, [R5+URZ], R4 ;  /* 0x00000004050095a7 */ /* 0x000ea4000802007f */
[----:B--2---:R-:W-:Y:S05]  /*6460*/  @!P1 BRA `(.L_x_26) ;  /* 0xfffffffc00f09947 */ /* 0x004fea000383ffff */
[----:B------:R-:W-:Y:S05]  /*6470*/  BRA `(.L_x_25) ;  /* 0xffffffb800f87947 */ /* 0x000fea000383ffff */
.L_x_103:
[----:B------:R-:W-:Y:S01]  /*6480*/  BSSY B1, `(.L_x_120) ;  /* 0x0000006000017945 */ /* 0x000fe20003800000 */
[----:B------:R-:W-:-:S07]  /*6490*/  IMAD.MOV.U32 R15, RZ, RZ, -0x1 ;  /* 0xffffffffff0f7424 */ /* 0x000fce00078e00ff */
[----:B------:R-:W-:Y:S05]  /*64a0*/  WARPSYNC.COLLECTIVE R15, `(.L_x_121) ;  /* 0x000000000f0c7348 */ /* 0x000fea0003c00000 */
[----:B------:R-:W-:Y:S02]  /*64b0*/  ELECT P6, UR62, PT ;  /* 0x00000000003e782f */ /* 0x000fe400038c0000 */
[----:B------:R-:W-:Y:S01]  /*64c0*/  MOV R14, UR62 ;  /* 0x0000003e000e7c02 */ /* 0x000fe20008000f00 */
[----:B------:R-:W-:Y:S10]  /*64d0*/  ENDCOLLECTIVE ;  /* 0x000000000000791b */ /* 0x000ff40003800000 */
.L_x_121:
[----:B------:R-:W-:Y:S05]  /*64e0*/  BSYNC B1 ;  /* 0x0000000000017941 */ /* 0x000fea0003800000 */
.L_x_120:
[----:B------:R-:W-:Y:S05]  /*64f0*/  BRA `(.L_x_122) ;  /* 0xffffffec00fc7947 */ /* 0x000fea000383ffff */
.L_x_106:
[----:B-1----:R1:W2:Y:S02]  /*6500*/  SYNCS.PHASECHK.TRANS64.TRYWAIT P0, [R23+URZ+0x10], R14 ;  /* 0x0000100e170075a7 */ /* 0x0022a4000800017f */
[----:B--2---:R-:W-:Y:S05]  /*6510*/  @!P0 NANOSLEEP.SYNCS 0x989680 ;  /* 0x009896800000895d */ /* 0x004fea0003900000 */
[----:B------:R-:W2:Y:S02]  /*6520*/  @!P0 SYNCS.PHASECHK.TRANS64 P0, [R23+URZ+0x10], R14 ;  /* 0x0000100e170085a7 */ /* 0x000ea4000800007f */
[----:B--2---:R-:W-:Y:S05]  /*6530*/  @!P0 BRA `(.L_x_106) ;  /* 0xfffffffc00f08947 */ /* 0x004fea000383ffff */
[----:B------:R-:W-:Y:S05]  /*6540*/  BRA `(.L_x_123) ;  /* 0xfffffff000347947 */ /* 0x000fea000383ffff */
.L_x_114:
[----:B------:R-:W-:Y:S01]  /*6550*/  BSSY B0, `(.L_x_124) ;  /* 0x0000006000007945 */ /* 0x000fe20003800000 */
[----:B------:R-:W-:-:S07]  /*6560*/  IMAD.MOV.U32 R15, RZ, RZ, -0x1 ;  /* 0xffffffffff0f7424 */ /* 0x000fce00078e00ff */
[----:B------:R-:W-:Y:S05]  /*6570*/  WARPSYNC.COLLECTIVE R15, `(.L_x_125) ;  /* 0x000000000f0c7348 */ /* 0x000fea0003c00000 */
[----:B------:R-:W-:Y:S02]  /*6580*/  ELECT P6, UR62, PT ;  /* 0x00000000003e782f */ /* 0x000fe400038c0000 */
[----:B------:R-:W-:Y:S01]  /*6590*/  MOV R14, UR62 ;  /* 0x0000003e000e7c02 */ /* 0x000fe20008000f00 */
[----:B------:R-:W-:Y:S10]  /*65a0*/  ENDCOLLECTIVE ;  /* 0x000000000000791b */ /* 0x000ff40003800000 */
.L_x_125:
[----:B------:R-:W-:Y:S05]  /*65b0*/  BSYNC B0 ;  /* 0x0000000000007941 */ /* 0x000fea0003800000 */
.L_x_124:
[----:B------:R-:W-:Y:S05]  /*65c0*/  BRA `(.L_x_126) ;  /* 0xfffffffc00187947 */ /* 0x000fea000383ffff */
.L_x_118:
[----:B0-----:R0:W1:Y:S02]  /*65d0*/  SYNCS.PHASECHK.TRANS64.TRYWAIT P0, [R7+URZ], R2 ;  /* 0x00000002070075a7 */ /* 0x001064000800017f */
[----:B-1----:R-:W-:Y:S05]  /*65e0*/  @!P0 NANOSLEEP.SYNCS 0x989680 ;  /* 0x009896800000895d */ /* 0x002fea0003900000 */
[----:B------:R-:W1:Y:S02]  /*65f0*/  @!P0 SYNCS.PHASECHK.TRANS64 P0, [R7+URZ], R2 ;  /* 0x00000002070085a7 */ /* 0x000e64000800007f */
[----:B-1----:R-:W-:Y:S05]  /*6600*/  @!P0 BRA `(.L_x_118) ;  /* 0xfffffffc00f08947 */ /* 0x002fea000383ffff */
[----:B------:R-:W-:Y:S05]  /*6610*/  BRA `(.L_x_127) ;  /* 0xfffffffc00507947 */ /* 0x000fea000383ffff */
.L_x_128:
[----:B------:R-:W-:-:S00]  /*6620*/  BRA `(.L_x_128) ;  /* 0xfffffffc00fc7947 */ /* 0x000fc0000383ffff */
[----:B------:R-:W-:-:S00]  /*6630*/  NOP ;  /* 0x0000000000007918 */ /* 0x000fc00000000000 */
        /* <DEDUP_REMOVED lines=12> */
.L_x_129:


//--------------------- .nv.global.init           --------------------------
	.section	.nv.global.init,"aw",@progbits
.nv.global.init:
	.type		$str$22,@object
	.size		$str$22,($str$23 - $str$22)
$str$22:
        /*0000*/ 	.byte	0x6b, 0x5f, 0x74, 0x69, 0x6c, 0x65, 0x5f, 0x63, 0x6f, 0x75, 0x6e, 0x74, 0x20, 0x3e, 0x3d, 0x20
        /*0010*/ 	.byte	0x31, 0x00
	.type		$str$23,@object
	.size		$str$23,(__unnamed_1 - $str$23)
$str$23:
        /*0012*/ 	.byte	0x2f, 0x74, 0x6d, 0x70, 0x2f, 0x63, 0x75, 0x74, 0x6c, 0x61, 0x73, 0x73, 0x5f, 0x73, 0x77, 0x65
        /*0022*/ 	.byte	0x65, 0x70, 0x5f, 0x73, 0x72, 0x63, 0x2f, 0x69, 0x6e, 0x63, 0x6c, 0x75, 0x64, 0x65, 0x2f, 0x63
        /*0032*/ 	.byte	0x75, 0x74, 0x6c, 0x61, 0x73, 0x73, 0x2f, 0x67, 0x65, 0x6d, 0x6d, 0x2f, 0x63, 0x6f, 0x6c, 0x6c
        /*0042*/ 	.byte	0x65, 0x63, 0x74, 0x69, 0x76, 0x65, 0x2f, 0x73, 0x6d, 0x39, 0x30, 0x5f, 0x6d, 0x6d, 0x61, 0x5f
        /*0052*/ 	.byte	0x74, 0x6d, 0x61, 0x5f, 0x67, 0x6d, 0x6d, 0x61, 0x5f, 0x73, 0x73, 0x5f, 0x77, 0x61, 0x72, 0x70
        /*0062*/ 	.byte	0x73, 0x70, 0x65, 0x63, 0x69, 0x61, 0x6c, 0x69, 0x7a, 0x65, 0x64, 0x2e, 0x68, 0x70, 0x70, 0x00
	.type		__unnamed_1,@object
	.size		__unnamed_1,(.L_0 - __unnamed_1)
__unnamed_1:
        /*0072*/ 	.byte	0x76, 0x6f, 0x69, 0x64, 0x20, 0x63, 0x75, 0x74, 0x6c, 0x61, 0x73, 0x73, 0x3a, 0x3a, 0x67, 0x65
        /* <DEDUP_REMOVED lines=175> */
        /*0b72*/ 	.byte	0x3a, 0x69, 0x64, 0x65, 0x6e, 0x74, 0x69, 0x74, 0x79, 0x5d, 0x00
.L_0:


//--------------------- .nv.shared._ZN7cutlass13device_kernelINS_4gemm6kernel13GemmUniversalIN4cute5tupleIJiiiiEEENS1_10collective13CollectiveMmaINS1_34MainloopSm90TmaGmmaWarpSpecializedILi2ENS5_IJNS4_1CILi2EEENSA_ILi1EEESC_EEENS1_35KernelTmaWarpSpecializedCooperativeEEENS5_IJNSA_ILi128EEENSA_ILi64EEESG_EEEfNS5_IJlSC_lEEEfSJ_NS4_8TiledMMAINS4_8MMA_AtomIJNS4_4SM904GMMA29MMA_64x64x8_F32TF32TF32_SS_TNILNSN_7ScaleInE1ELSP_1EEEEEENS4_6LayoutISD_NS5_IJSC_NSA_ILi0EEEST_EEEEENS5_IJNS4_10UnderscoreESW_SW_EEEEENS4_13SM90_TMA_LOADENS4_14ComposedLayoutINS4_7SwizzleILi3ELi4ELi3EEENS4_18smem_ptr_flag_bitsILi32EEENSS_INS5_IJNSA_ILi8EEENSA_ILi32EEEEEENS5_IJS16_SC_EEEEEEEvNS4_8identityENS4_23SM90_TMA_LOAD_MULTICASTES1A_vS1B_EENS_8epilogue10collective6detail29Sm90TmaWarpSpecializedAdapterINS1F_15DefaultEpilogueIfSJ_SJ_NS1E_6thread17LinearCombinationIfLi1EffLNS1J_9ScaleType4KindE0ELNS_15FloatRoundStyleE2EfEENS1_15EpilogueDefaultEEEEEvvEEEEvNT_6ParamsE --------------------------
	.section	.nv.shared._ZN7cutlass13device_kernelINS_4gemm6kernel13GemmUniversalIN4cute5tupleIJiiiiEEENS1_10collective13CollectiveMmaINS1_34MainloopSm90TmaGmmaWarpSpecializedILi2ENS5_IJNS4_1CILi2EEENSA_ILi1EEESC_EEENS1_35KernelTmaWarpSpecializedCooperativeEEENS5_IJNSA_ILi128EEENSA_ILi64EEESG_EEEfNS5_IJlSC_lEEEfSJ_NS4_8TiledMMAINS4_8MMA_AtomIJNS4_4SM904GMMA29MMA_64x64x8_F32TF32TF32_SS_TNILNSN_7ScaleInE1ELSP_1EEEEEENS4_6LayoutISD_NS5_IJSC_NSA_ILi0EEEST_EEEEENS5_IJNS4_10UnderscoreESW_SW_EEEEENS4_13SM90_TMA_LOADENS4_14ComposedLayoutINS4_7SwizzleILi3ELi4ELi3EEENS4_18smem_ptr_flag_bitsILi32EEENSS_INS5_IJNSA_ILi8EEENSA_ILi32EEEEEENS5_IJS16_SC_EEEEEEEvNS4_8identityENS4_23SM90_TMA_LOAD_MULTICASTES1A_vS1B_EENS_8epilogue10collective6detail29Sm90TmaWarpSpecializedAdapterINS1F_15DefaultEpilogueIfSJ_SJ_NS1E_6thread17LinearCombinationIfLi1EffLNS1J_9ScaleType4KindE0ELNS_15FloatRoundStyleE2EfEENS1_15EpilogueDefaultEEEEEvvEEEEvNT_6ParamsE,"aw",@nobits
	.sectionflags	@""
	.align	16
	.zero		1024


//--------------------- .nv.shared.reserved.0     --------------------------
	.section	.nv.shared.reserved.0,"aw",@nobits
	.weak		__nv_reservedSMEM_offset_0_alias
	.size		__nv_reservedSMEM_offset_0_alias, 0, 0
	.other		__nv_reservedSMEM_offset_0_alias,@"STO_CUDA_RESERVED_SHARED STV_DEFAULT"
__nv_reservedSMEM_offset_0_alias:
	.zero		0


//--------------------- .nv.global                --------------------------
	.section	.nv.global,"aw",@nobits
.nv.global:
	.type		_ZN40_INTERNAL_dab2caf8_4_k_cu_b789b959_181454cute1_E,@object
	.size		_ZN40_INTERNAL_dab2caf8_4_k_cu_b789b959_181454cute1_E,(_ZN40_INTERNAL_dab2caf8_4_k_cu_b789b959_181454cuda3std3__45__cpo6cbeginE - _ZN40_INTERNAL_dab2caf8_4_k_cu_b789b959_181454cute1_E)
_ZN40_INTERNAL_dab2caf8_4_k_cu_b789b959_181454cute1_E:
	.zero		1
	.type		_ZN40_INTERNAL_dab2caf8_4_k_cu_b789b959_181454cuda3std3__45__cpo6cbeginE,@object
	.size		_ZN40_INTERNAL_dab2caf8_4_k_cu_b789b959_181454cuda3std3__45__cpo6cbeginE,(_ZN40_INTERNAL_dab2caf8_4_k_cu_b789b959_181454cuda3std3__48in_placeE - _ZN40_INTERNAL_dab2caf8_4_k_cu_b789b959_181454cuda3std3__45__cpo6cbeginE)
_ZN40_INTERNAL_dab2caf8_4_k_cu_b789b959_181454cuda3std3__45__cpo6cbeginE:
	.zero		1
	.type		_ZN40_INTERNAL_dab2caf8_4_k_cu_b789b959_181454cuda3std3__48in_placeE,@object
	.size		_ZN40_INTERNAL_dab2caf8_4_k_cu_b789b959_181454cuda3std3__48in_placeE,(_ZN40_INTERNAL_dab2caf8_4_k_cu_b789b959_181454cuda3std6ranges3__45__cpo9iter_moveE - _ZN40_INTERNAL_dab2caf8_4_k_cu_b789b959_181454cuda3std3__48in_placeE)
_ZN40_INTERNAL_dab2caf8_4_k_cu_b789b959_181454cuda3std3__48in_placeE:
	.zero		1
	.type		_ZN40_INTERNAL_dab2caf8_4_k_cu_b789b959_181454cuda3std6ranges3__45__cpo9iter_moveE,@object
	.size		_ZN40_INTERNAL_dab2caf8_4_k_cu_b789b959_181454cuda3std6ranges3__45__cpo9iter_moveE,(_ZN40_INTERNAL_dab2caf8_4_k_cu_b789b959_181454cuda3std3__45__cpo5beginE - _ZN40_INTERNAL_dab2caf8_4_k_cu_b789b959_181454cuda3std6ranges3__45__cpo9iter_moveE)
_ZN40_INTERNAL_dab2caf8_4_k_cu_b789b959_181454cuda3std6ranges3__45__cpo9iter_moveE:
	.zero		1
	.type		_ZN40_INTERNAL_dab2caf8_4_k_cu_b789b959_181454cuda3std3__45__cpo5beginE,@object
	.size		_ZN40_INTERNAL_dab2caf8_4_k_cu_b789b959_181454cuda3std3__45__cpo5beginE,(_ZN40_INTERNAL_dab2caf8_4_k_cu_b789b959_181454cuda3std3__442_GLOBAL__N__dab2caf8_4_k_cu_b789b959_181456ignoreE - _ZN40_INTERNAL_dab2caf8_4_k_cu_b789b959_181454cuda3std3__45__cpo5beginE)
_ZN40_INTERNAL_dab2caf8_4_k_cu_b789b959_181454cuda3std3__45__cpo5beginE:
	.zero		1
	.type		_ZN40_INTERNAL_dab2caf8_4_k_cu_b789b959_181454cuda3std3__442_GLOBAL__N__dab2caf8_4_k_cu_b789b959_181456ignoreE,@object
	.size		_ZN40_INTERNAL_dab2caf8_4_k_cu_b789b959_181454cuda3std3__442_GLOBAL__N__dab2caf8_4_k_cu_b789b959_181456ignoreE,(_ZN40_INTERNAL_dab2caf8_4_k_cu_b789b959_181454cute7productE - _ZN40_INTERNAL_dab2caf8_4_k_cu_b789b959_181454cuda3std3__442_GLOBAL__N__dab2caf8_4_k_cu_b789b959_181456ignoreE)
_ZN40_INTERNAL_dab2caf8_4_k_cu_b789b959_181454cuda3std3__442_GLOBAL__N__dab2caf8_4_k_cu_b789b959_181456ignoreE:
	.zero		1
	.type		_ZN40_INTERNAL_dab2caf8_4_k_cu_b789b959_181454cute7productE,@object
	.size		_ZN40_INTERNAL_dab2caf8_4_k_cu_b789b959_181454cute7productE,(_ZN40_INTERNAL_dab2caf8_4_k_cu_b789b959_181454cuda3std3__45__cpo3endE - _ZN40_INTERNAL_dab2caf8_4_k_cu_b789b959_181454cute7productE)
_ZN40_INTERNAL_dab2caf8_4_k_cu_b789b959_181454cute7productE:
	.zero		1
	.type		_ZN40_INTERNAL_dab2caf8_4_k_cu_b789b959_181454cuda3std3__45__cpo3endE,@object
	.size		_ZN40_INTERNAL_dab2caf8_4_k_cu_b789b959_181454cuda3std3__45__cpo3endE,(_ZN40_INTERNAL_dab2caf8_4_k_cu_b789b959_181454cuda3std3__419piecewise_constructE - _ZN40_INTERNAL_dab2caf8_4_k_cu_b789b959_181454cuda3std3__45__cpo3endE)
_ZN40_INTERNAL_dab2caf8_4_k_cu_b789b959_181454cuda3std3__45__cpo3endE:
	.zero		1
	.type		_ZN40_INTERNAL_dab2caf8_4_k_cu_b789b959_181454cuda3std3__419piecewise_constructE,@object
	.size		_ZN40_INTERNAL_dab2caf8_4_k_cu_b789b959_181454cuda3std3__419piecewise_constructE,(_ZN40_INTERNAL_dab2caf8_4_k_cu_b789b959_181454cuda3std3__45__cpo4cendE - _ZN40_INTERNAL_dab2caf8_4_k_cu_b789b959_181454cuda3std3__419piecewise_constructE)
_ZN40_INTERNAL_dab2caf8_4_k_cu_b789b959_181454cuda3std3__419piecewise_constructE:
	.zero		1
	.type		_ZN40_INTERNAL_dab2caf8_4_k_cu_b789b959_181454cuda3std3__45__cpo4cendE,@object
	.size		_ZN40_INTERNAL_dab2caf8_4_k_cu_b789b959_181454cuda3std3__45__cpo4cendE,(_ZN40_INTERNAL_dab2caf8_4_k_cu_b789b959_181454cuda3std6ranges3__45__cpo4swapE - _ZN40_INTERNAL_dab2caf8_4_k_cu_b789b959_181454cuda3std3__45__cpo4cendE)
_ZN40_INTERNAL_dab2caf8_4_k_cu_b789b959_181454cuda3std3__45__cpo4cendE:
	.zero		1
	.type		_ZN40_INTERNAL_dab2caf8_4_k_cu_b789b959_181454cuda3std6ranges3__45__cpo4swapE,@object
	.size		_ZN40_INTERNAL_dab2caf8_4_k_cu_b789b959_181454cuda3std6ranges3__45__cpo4swapE,(.L_8 - _ZN40_INTERNAL_dab2caf8_4_k_cu_b789b959_181454cuda3std6ranges3__45__cpo4swapE)
_ZN40_INTERNAL_dab2caf8_4_k_cu_b789b959_181454cuda3std6ranges3__45__cpo4swapE:
	.zero		1
.L_8:


//--------------------- .nv.constant0._ZN7cutlass13device_kernelINS_4gemm6kernel13GemmUniversalIN4cute5tupleIJiiiiEEENS1_10collective13CollectiveMmaINS1_34MainloopSm90TmaGmmaWarpSpecializedILi2ENS5_IJNS4_1CILi2EEENSA_ILi1EEESC_EEENS1_35KernelTmaWarpSpecializedCooperativeEEENS5_IJNSA_ILi128EEENSA_ILi64EEESG_EEEfNS5_IJlSC_lEEEfSJ_NS4_8TiledMMAINS4_8MMA_AtomIJNS4_4SM904GMMA29MMA_64x64x8_F32TF32TF32_SS_TNILNSN_7ScaleInE1ELSP_1EEEEEENS4_6LayoutISD_NS5_IJSC_NSA_ILi0EEEST_EEEEENS5_IJNS4_10UnderscoreESW_SW_EEEEENS4_13SM90_TMA_LOADENS4_14ComposedLayoutINS4_7SwizzleILi3ELi4ELi3EEENS4_18smem_ptr_flag_bitsILi32EEENSS_INS5_IJNSA_ILi8EEENSA_ILi32EEEEEENS5_IJS16_SC_EEEEEEEvNS4_8identityENS4_23SM90_TMA_LOAD_MULTICASTES1A_vS1B_EENS_8epilogue10collective6detail29Sm90TmaWarpSpecializedAdapterINS1F_15DefaultEpilogueIfSJ_SJ_NS1E_6thread17LinearCombinationIfLi1EffLNS1J_9ScaleType4KindE0ELNS_15FloatRoundStyleE2EfEENS1_15EpilogueDefaultEEEEEvvEEEEvNT_6ParamsE --------------------------
	.section	.nv.constant0._ZN7cutlass13device_kernelINS_4gemm6kernel13GemmUniversalIN4cute5tupleIJiiiiEEENS1_10collective13CollectiveMmaINS1_34MainloopSm90TmaGmmaWarpSpecializedILi2ENS5_IJNS4_1CILi2EEENSA_ILi1EEESC_EEENS1_35KernelTmaWarpSpecializedCooperativeEEENS5_IJNSA_ILi128EEENSA_ILi64EEESG_EEEfNS5_IJlSC_lEEEfSJ_NS4_8TiledMMAINS4_8MMA_AtomIJNS4_4SM904GMMA29MMA_64x64x8_F32TF32TF32_SS_TNILNSN_7ScaleInE1ELSP_1EEEEEENS4_6LayoutISD_NS5_IJSC_NSA_ILi0EEEST_EEEEENS5_IJNS4_10UnderscoreESW_SW_EEEEENS4_13SM90_TMA_LOADENS4_14ComposedLayoutINS4_7SwizzleILi3ELi4ELi3EEENS4_18smem_ptr_flag_bitsILi32EEENSS_INS5_IJNSA_ILi8EEENSA_ILi32EEEEEENS5_IJS16_SC_EEEEEEEvNS4_8identityENS4_23SM90_TMA_LOAD_MULTICASTES1A_vS1B_EENS_8epilogue10collective6detail29Sm90TmaWarpSpecializedAdapterINS1F_15DefaultEpilogueIfSJ_SJ_NS1E_6thread17LinearCombinationIfLi1EffLNS1J_9ScaleType4KindE0ELNS_15FloatRoundStyleE2EfEENS1_15EpilogueDefaultEEEEEvvEEEEvNT_6ParamsE,"a",@progbits
	.sectionflags	@""
	.align	4
.nv.constant0._ZN7cutlass13device_kernelINS_4gemm6kernel13GemmUniversalIN4cute5tupleIJiiiiEEENS1_10collective13CollectiveMmaINS1_34MainloopSm90TmaGmmaWarpSpecializedILi2ENS5_IJNS4_1CILi2EEENSA_ILi1EEESC_EEENS1_35KernelTmaWarpSpecializedCooperativeEEENS5_IJNSA_ILi128EEENSA_ILi64EEESG_EEEfNS5_IJlSC_lEEEfSJ_NS4_8TiledMMAINS4_8MMA_AtomIJNS4_4SM904GMMA29MMA_64x64x8_F32TF32TF32_SS_TNILNSN_7ScaleInE1ELSP_1EEEEEENS4_6LayoutISD_NS5_IJSC_NSA_ILi0EEEST_EEEEENS5_IJNS4_10UnderscoreESW_SW_EEEEENS4_13SM90_TMA_LOADENS4_14ComposedLayoutINS4_7SwizzleILi3ELi4ELi3EEENS4_18smem_ptr_flag_bitsILi32EEENSS_INS5_IJNSA_ILi8EEENSA_ILi32EEEEEENS5_IJS16_SC_EEEEEEEvNS4_8identityENS4_23SM90_TMA_LOAD_MULTICASTES1A_vS1B_EENS_8epilogue10collective6detail29Sm90TmaWarpSpecializedAdapterINS1F_15DefaultEpilogueIfSJ_SJ_NS1E_6thread17LinearCombinationIfLi1EffLNS1J_9ScaleType4KindE0ELNS_15FloatRoundStyleE2EfEENS1_15EpilogueDefaultEEEEEvvEEEEvNT_6ParamsE:
	.zero		1664


//--------------------- SYMBOLS --------------------------

	.type		.nv.reservedSmem.offset0,@object
	.size		.nv.reservedSmem.offset0,0x4
	.type		__assertfail,@function
